//
// Generated by NVIDIA NVVM Compiler
//
// Compiler Build ID: CL-36424714
// Cuda compilation tools, release 13.0, V13.0.88
// Based on NVVM 20.0.0
//

.version 9.0
.target sm_100
.address_size 64

	// .globl	_Z19scanExclusiveSharedP4int4S0_jji
// _ZZ19scanExclusiveSharedP4int4S0_jjiE6s_Data has been demoted
// _ZZ20scanExclusiveShared2PiS_S_jjjiE6s_Data has been demoted
// _ZZ13uniformUpdateP4int4PijiE3buf has been demoted

.visible .entry _Z19scanExclusiveSharedP4int4S0_jji(
	.param .u64 .ptr .align 1 _Z19scanExclusiveSharedP4int4S0_jji_param_0,
	.param .u64 .ptr .align 1 _Z19scanExclusiveSharedP4int4S0_jji_param_1,
	.param .u32 _Z19scanExclusiveSharedP4int4S0_jji_param_2,
	.param .u32 _Z19scanExclusiveSharedP4int4S0_jji_param_3,
	.param .u32 _Z19scanExclusiveSharedP4int4S0_jji_param_4
)
{
	.reg .pred 	%p<69>;
	.reg .b32 	%r<234>;
	.reg .b64 	%rd<9>;
	// demoted variable
	.shared .align 4 .b8 _ZZ19scanExclusiveSharedP4int4S0_jjiE6s_Data[2048];
	ld.param.u64 	%rd1, [_Z19scanExclusiveSharedP4int4S0_jji_param_0];
	ld.param.u64 	%rd2, [_Z19scanExclusiveSharedP4int4S0_jji_param_1];
	ld.param.u32 	%r102, [_Z19scanExclusiveSharedP4int4S0_jji_param_2];
	ld.param.u32 	%r103, [_Z19scanExclusiveSharedP4int4S0_jji_param_3];
	ld.param.u32 	%r104, [_Z19scanExclusiveSharedP4int4S0_jji_param_4];
	cvta.to.global.u64 	%rd3, %rd2;
	mov.u32 	%r106, %ctaid.x;
	mov.u32 	%r107, %ntid.x;
	mov.u32 	%r1, %tid.x;
	mad.lo.s32 	%r2, %r106, %r107, %r1;
	mul.wide.u32 	%rd4, %r2, 16;
	add.s64 	%rd5, %rd3, %rd4;
	ld.global.v4.u32 	{%r3, %r4, %r5, %r6}, [%rd5];
	setp.gt.s32 	%p1, %r103, 2;
	@%p1 bra 	$L__BB0_4;
	setp.eq.s32 	%p4, %r103, 1;
	@%p4 bra 	$L__BB0_7;
	setp.eq.s32 	%p5, %r103, 2;
	@%p5 bra 	$L__BB0_3;
	bra.uni 	$L__BB0_9;
$L__BB0_3:
	mul.lo.s32 	%r208, %r4, %r3;
	bra.uni 	$L__BB0_9;
$L__BB0_4:
	setp.eq.s32 	%p2, %r103, 3;
	@%p2 bra 	$L__BB0_8;
	setp.eq.s32 	%p3, %r103, 4;
	@%p3 bra 	$L__BB0_6;
	bra.uni 	$L__BB0_9;
$L__BB0_6:
	min.s32 	%r208, %r4, %r3;
	bra.uni 	$L__BB0_9;
$L__BB0_7:
	add.s32 	%r208, %r4, %r3;
	bra.uni 	$L__BB0_9;
$L__BB0_8:
	max.s32 	%r208, %r4, %r3;
$L__BB0_9:
	setp.gt.s32 	%p6, %r103, 2;
	@%p6 bra 	$L__BB0_13;
	setp.eq.s32 	%p9, %r103, 1;
	@%p9 bra 	$L__BB0_16;
	setp.eq.s32 	%p10, %r103, 2;
	@%p10 bra 	$L__BB0_12;
	bra.uni 	$L__BB0_18;
$L__BB0_12:
	mul.lo.s32 	%r209, %r208, %r5;
	bra.uni 	$L__BB0_18;
$L__BB0_13:
	setp.eq.s32 	%p7, %r103, 3;
	@%p7 bra 	$L__BB0_17;
	setp.eq.s32 	%p8, %r103, 4;
	@%p8 bra 	$L__BB0_15;
	bra.uni 	$L__BB0_18;
$L__BB0_15:
	min.s32 	%r209, %r5, %r208;
	bra.uni 	$L__BB0_18;
$L__BB0_16:
	add.s32 	%r209, %r208, %r5;
	bra.uni 	$L__BB0_18;
$L__BB0_17:
	max.s32 	%r209, %r5, %r208;
$L__BB0_18:
	setp.gt.s32 	%p11, %r103, 2;
	@%p11 bra 	$L__BB0_22;
	setp.eq.s32 	%p14, %r103, 1;
	@%p14 bra 	$L__BB0_25;
	setp.eq.s32 	%p15, %r103, 2;
	@%p15 bra 	$L__BB0_21;
	bra.uni 	$L__BB0_27;
$L__BB0_21:
	mul.lo.s32 	%r210, %r209, %r6;
	bra.uni 	$L__BB0_27;
$L__BB0_22:
	setp.eq.s32 	%p12, %r103, 3;
	@%p12 bra 	$L__BB0_26;
	setp.eq.s32 	%p13, %r103, 4;
	@%p13 bra 	$L__BB0_24;
	bra.uni 	$L__BB0_27;
$L__BB0_24:
	min.s32 	%r210, %r6, %r209;
	bra.uni 	$L__BB0_27;
$L__BB0_25:
	add.s32 	%r210, %r209, %r6;
	bra.uni 	$L__BB0_27;
$L__BB0_26:
	max.s32 	%r210, %r6, %r209;
$L__BB0_27:
	shr.u32 	%r22, %r102, 2;
	setp.lt.u32 	%p16, %r102, 132;
	@%p16 bra 	$L__BB0_65;
	shl.b32 	%r138, %r1, 1;
	and.b32  	%r23, %r1, 31;
	sub.s32 	%r24, %r138, %r23;
	shl.b32 	%r139, %r24, 2;
	mov.u32 	%r140, _ZZ19scanExclusiveSharedP4int4S0_jjiE6s_Data;
	add.s32 	%r25, %r140, %r139;
	st.shared.u32 	[%r25], %r104;
	st.shared.u32 	[%r25+128], %r210;
	setp.gt.s32 	%p27, %r103, 2;
	@%p27 bra 	$L__BB0_32;
	setp.eq.s32 	%p30, %r103, 1;
	@%p30 bra 	$L__BB0_35;
	setp.eq.s32 	%p31, %r103, 2;
	@%p31 bra 	$L__BB0_31;
	bra.uni 	$L__BB0_34;
$L__BB0_31:
	ld.shared.u32 	%r211, [%r25+124];
	mul.lo.s32 	%r157, %r211, %r210;
	ld.shared.u32 	%r158, [%r25+120];
	mul.lo.s32 	%r159, %r158, %r157;
	ld.shared.u32 	%r160, [%r25+112];
	mul.lo.s32 	%r161, %r160, %r159;
	ld.shared.u32 	%r162, [%r25+96];
	mul.lo.s32 	%r163, %r162, %r161;
	ld.shared.u32 	%r164, [%r25+64];
	mul.lo.s32 	%r212, %r164, %r163;
	st.shared.u32 	[%r25+128], %r212;
	bra.uni 	$L__BB0_38;
$L__BB0_32:
	setp.eq.s32 	%p28, %r103, 3;
	@%p28 bra 	$L__BB0_36;
	setp.eq.s32 	%p29, %r103, 4;
	@%p29 bra 	$L__BB0_37;
$L__BB0_34:
	ld.shared.u32 	%r211, [%r25+124];
	mov.u32 	%r212, %r210;
	bra.uni 	$L__BB0_38;
$L__BB0_35:
	ld.shared.u32 	%r211, [%r25+124];
	add.s32 	%r165, %r211, %r210;
	ld.shared.u32 	%r166, [%r25+120];
	add.s32 	%r167, %r166, %r165;
	ld.shared.u32 	%r168, [%r25+112];
	add.s32 	%r169, %r168, %r167;
	ld.shared.u32 	%r170, [%r25+96];
	add.s32 	%r171, %r170, %r169;
	ld.shared.u32 	%r172, [%r25+64];
	add.s32 	%r212, %r172, %r171;
	st.shared.u32 	[%r25+128], %r212;
	bra.uni 	$L__BB0_38;
$L__BB0_36:
	ld.shared.u32 	%r211, [%r25+124];
	max.s32 	%r149, %r210, %r211;
	ld.shared.u32 	%r150, [%r25+120];
	max.s32 	%r151, %r149, %r150;
	ld.shared.u32 	%r152, [%r25+112];
	max.s32 	%r153, %r151, %r152;
	ld.shared.u32 	%r154, [%r25+96];
	max.s32 	%r155, %r153, %r154;
	ld.shared.u32 	%r156, [%r25+64];
	max.s32 	%r212, %r155, %r156;
	st.shared.u32 	[%r25+128], %r212;
	bra.uni 	$L__BB0_38;
$L__BB0_37:
	ld.shared.u32 	%r211, [%r25+124];
	min.s32 	%r141, %r210, %r211;
	ld.shared.u32 	%r142, [%r25+120];
	min.s32 	%r143, %r141, %r142;
	ld.shared.u32 	%r144, [%r25+112];
	min.s32 	%r145, %r143, %r144;
	ld.shared.u32 	%r146, [%r25+96];
	min.s32 	%r147, %r145, %r146;
	ld.shared.u32 	%r148, [%r25+64];
	min.s32 	%r212, %r147, %r148;
	st.shared.u32 	[%r25+128], %r212;
$L__BB0_38:
	bar.sync 	0;
	setp.ne.s32 	%p32, %r23, 31;
	shr.u32 	%r173, %r1, 3;
	and.b32  	%r174, %r173, 124;
	add.s32 	%r37, %r140, %r174;
	@%p32 bra 	$L__BB0_40;
	st.shared.u32 	[%r37], %r212;
$L__BB0_40:
	bar.sync 	0;
	setp.gt.u32 	%p33, %r1, 7;
	@%p33 bra 	$L__BB0_56;
	shl.b32 	%r176, %r1, 2;
	add.s32 	%r38, %r140, %r176;
	ld.shared.u32 	%r39, [%r38];
	shr.u32 	%r40, %r102, 7;
	st.shared.u32 	[%r25], %r104;
	st.shared.u32 	[%r25+128], %r39;
	setp.lt.u32 	%p34, %r102, 256;
	@%p34 bra 	$L__BB0_55;
	setp.gt.s32 	%p35, %r103, 2;
	@%p35 bra 	$L__BB0_47;
	setp.eq.s32 	%p38, %r103, 1;
	@%p38 bra 	$L__BB0_51;
	setp.eq.s32 	%p39, %r103, 2;
	@%p39 bra 	$L__BB0_45;
	bra.uni 	$L__BB0_55;
$L__BB0_45:
	mov.b32 	%r216, 1;
$L__BB0_46:
	sub.s32 	%r191, %r24, %r216;
	shl.b32 	%r192, %r191, 2;
	add.s32 	%r194, %r140, %r192;
	ld.shared.u32 	%r195, [%r194+128];
	mul.lo.s32 	%r39, %r195, %r39;
	st.shared.u32 	[%r25+128], %r39;
	shl.b32 	%r216, %r216, 1;
	setp.lt.u32 	%p42, %r216, %r40;
	@%p42 bra 	$L__BB0_46;
	bra.uni 	$L__BB0_55;
$L__BB0_47:
	setp.eq.s32 	%p36, %r103, 3;
	@%p36 bra 	$L__BB0_53;
	setp.ne.s32 	%p37, %r103, 4;
	@%p37 bra 	$L__BB0_55;
	mov.b32 	%r220, 1;
$L__BB0_50:
	sub.s32 	%r179, %r24, %r220;
	shl.b32 	%r180, %r179, 2;
	add.s32 	%r182, %r140, %r180;
	ld.shared.u32 	%r183, [%r182+128];
	min.s32 	%r39, %r39, %r183;
	st.shared.u32 	[%r25+128], %r39;
	shl.b32 	%r220, %r220, 1;
	setp.lt.u32 	%p40, %r220, %r40;
	@%p40 bra 	$L__BB0_50;
	bra.uni 	$L__BB0_55;
$L__BB0_51:
	mov.b32 	%r214, 1;
$L__BB0_52:
	sub.s32 	%r197, %r24, %r214;
	shl.b32 	%r198, %r197, 2;
	add.s32 	%r200, %r140, %r198;
	ld.shared.u32 	%r201, [%r200+128];
	add.s32 	%r39, %r201, %r39;
	st.shared.u32 	[%r25+128], %r39;
	shl.b32 	%r214, %r214, 1;
	setp.lt.u32 	%p43, %r214, %r40;
	@%p43 bra 	$L__BB0_52;
	bra.uni 	$L__BB0_55;
$L__BB0_53:
	mov.b32 	%r218, 1;
$L__BB0_54:
	sub.s32 	%r185, %r24, %r218;
	shl.b32 	%r186, %r185, 2;
	add.s32 	%r188, %r140, %r186;
	ld.shared.u32 	%r189, [%r188+128];
	max.s32 	%r39, %r39, %r189;
	st.shared.u32 	[%r25+128], %r39;
	shl.b32 	%r218, %r218, 1;
	setp.lt.u32 	%p41, %r218, %r40;
	@%p41 bra 	$L__BB0_54;
$L__BB0_55:
	ld.shared.u32 	%r202, [%r25+124];
	st.shared.u32 	[%r38], %r202;
$L__BB0_56:
	bar.sync 	0;
	ld.shared.u32 	%r57, [%r37];
	setp.gt.s32 	%p44, %r103, 2;
	@%p44 bra 	$L__BB0_60;
	setp.eq.s32 	%p47, %r103, 1;
	@%p47 bra 	$L__BB0_63;
	setp.eq.s32 	%p48, %r103, 2;
	@%p48 bra 	$L__BB0_59;
	bra.uni 	$L__BB0_80;
$L__BB0_59:
	mul.lo.s32 	%r229, %r57, %r211;
	bra.uni 	$L__BB0_80;
$L__BB0_60:
	setp.eq.s32 	%p45, %r103, 3;
	@%p45 bra 	$L__BB0_64;
	setp.eq.s32 	%p46, %r103, 4;
	@%p46 bra 	$L__BB0_62;
	bra.uni 	$L__BB0_80;
$L__BB0_62:
	min.s32 	%r229, %r211, %r57;
	bra.uni 	$L__BB0_80;
$L__BB0_63:
	add.s32 	%r229, %r57, %r211;
	bra.uni 	$L__BB0_80;
$L__BB0_64:
	max.s32 	%r229, %r211, %r57;
	bra.uni 	$L__BB0_80;
$L__BB0_65:
	shl.b32 	%r110, %r1, 1;
	and.b32  	%r111, %r1, 31;
	sub.s32 	%r62, %r110, %r111;
	shl.b32 	%r112, %r62, 2;
	mov.u32 	%r113, _ZZ19scanExclusiveSharedP4int4S0_jjiE6s_Data;
	add.s32 	%r63, %r113, %r112;
	st.shared.u32 	[%r63], %r104;
	st.shared.u32 	[%r63+128], %r210;
	setp.lt.u32 	%p17, %r102, 8;
	@%p17 bra 	$L__BB0_79;
	setp.gt.s32 	%p18, %r103, 2;
	@%p18 bra 	$L__BB0_71;
	setp.eq.s32 	%p21, %r103, 1;
	@%p21 bra 	$L__BB0_75;
	setp.eq.s32 	%p22, %r103, 2;
	@%p22 bra 	$L__BB0_69;
	bra.uni 	$L__BB0_79;
$L__BB0_69:
	mov.b32 	%r224, 1;
	mov.u32 	%r223, %r210;
$L__BB0_70:
	sub.s32 	%r127, %r62, %r224;
	shl.b32 	%r128, %r127, 2;
	add.s32 	%r130, %r113, %r128;
	ld.shared.u32 	%r131, [%r130+128];
	mul.lo.s32 	%r223, %r131, %r223;
	st.shared.u32 	[%r63+128], %r223;
	shl.b32 	%r224, %r224, 1;
	setp.lt.u32 	%p25, %r224, %r22;
	@%p25 bra 	$L__BB0_70;
	bra.uni 	$L__BB0_79;
$L__BB0_71:
	setp.eq.s32 	%p19, %r103, 3;
	@%p19 bra 	$L__BB0_77;
	setp.ne.s32 	%p20, %r103, 4;
	@%p20 bra 	$L__BB0_79;
	mov.b32 	%r228, 1;
	mov.u32 	%r227, %r210;
$L__BB0_74:
	sub.s32 	%r115, %r62, %r228;
	shl.b32 	%r116, %r115, 2;
	add.s32 	%r118, %r113, %r116;
	ld.shared.u32 	%r119, [%r118+128];
	min.s32 	%r227, %r227, %r119;
	st.shared.u32 	[%r63+128], %r227;
	shl.b32 	%r228, %r228, 1;
	setp.lt.u32 	%p23, %r228, %r22;
	@%p23 bra 	$L__BB0_74;
	bra.uni 	$L__BB0_79;
$L__BB0_75:
	mov.b32 	%r222, 1;
	mov.u32 	%r221, %r210;
$L__BB0_76:
	sub.s32 	%r133, %r62, %r222;
	shl.b32 	%r134, %r133, 2;
	add.s32 	%r136, %r113, %r134;
	ld.shared.u32 	%r137, [%r136+128];
	add.s32 	%r221, %r137, %r221;
	st.shared.u32 	[%r63+128], %r221;
	shl.b32 	%r222, %r222, 1;
	setp.lt.u32 	%p26, %r222, %r22;
	@%p26 bra 	$L__BB0_76;
	bra.uni 	$L__BB0_79;
$L__BB0_77:
	mov.b32 	%r226, 1;
	mov.u32 	%r225, %r210;
$L__BB0_78:
	sub.s32 	%r121, %r62, %r226;
	shl.b32 	%r122, %r121, 2;
	add.s32 	%r124, %r113, %r122;
	ld.shared.u32 	%r125, [%r124+128];
	max.s32 	%r225, %r225, %r125;
	st.shared.u32 	[%r63+128], %r225;
	shl.b32 	%r226, %r226, 1;
	setp.lt.u32 	%p24, %r226, %r22;
	@%p24 bra 	$L__BB0_78;
$L__BB0_79:
	ld.shared.u32 	%r229, [%r63+124];
$L__BB0_80:
	setp.gt.s32 	%p49, %r103, 2;
	@%p49 bra 	$L__BB0_84;
	setp.eq.s32 	%p52, %r103, 1;
	@%p52 bra 	$L__BB0_87;
	setp.eq.s32 	%p53, %r103, 2;
	@%p53 bra 	$L__BB0_83;
	bra.uni 	$L__BB0_89;
$L__BB0_83:
	mul.lo.s32 	%r230, %r229, %r3;
	bra.uni 	$L__BB0_89;
$L__BB0_84:
	setp.eq.s32 	%p50, %r103, 3;
	@%p50 bra 	$L__BB0_88;
	setp.eq.s32 	%p51, %r103, 4;
	@%p51 bra 	$L__BB0_86;
	bra.uni 	$L__BB0_89;
$L__BB0_86:
	min.s32 	%r230, %r3, %r229;
	bra.uni 	$L__BB0_89;
$L__BB0_87:
	add.s32 	%r230, %r229, %r3;
	bra.uni 	$L__BB0_89;
$L__BB0_88:
	max.s32 	%r230, %r3, %r229;
$L__BB0_89:
	setp.gt.s32 	%p54, %r103, 2;
	@%p54 bra 	$L__BB0_93;
	setp.eq.s32 	%p57, %r103, 1;
	@%p57 bra 	$L__BB0_96;
	setp.eq.s32 	%p58, %r103, 2;
	@%p58 bra 	$L__BB0_92;
	bra.uni 	$L__BB0_98;
$L__BB0_92:
	mul.lo.s32 	%r231, %r229, %r208;
	bra.uni 	$L__BB0_98;
$L__BB0_93:
	setp.eq.s32 	%p55, %r103, 3;
	@%p55 bra 	$L__BB0_97;
	setp.eq.s32 	%p56, %r103, 4;
	@%p56 bra 	$L__BB0_95;
	bra.uni 	$L__BB0_98;
$L__BB0_95:
	min.s32 	%r231, %r208, %r229;
	bra.uni 	$L__BB0_98;
$L__BB0_96:
	add.s32 	%r231, %r229, %r208;
	bra.uni 	$L__BB0_98;
$L__BB0_97:
	max.s32 	%r231, %r208, %r229;
$L__BB0_98:
	setp.gt.s32 	%p59, %r103, 2;
	@%p59 bra 	$L__BB0_102;
	setp.eq.s32 	%p62, %r103, 1;
	@%p62 bra 	$L__BB0_105;
	setp.eq.s32 	%p63, %r103, 2;
	@%p63 bra 	$L__BB0_101;
	bra.uni 	$L__BB0_107;
$L__BB0_101:
	mul.lo.s32 	%r232, %r229, %r209;
	bra.uni 	$L__BB0_107;
$L__BB0_102:
	setp.eq.s32 	%p60, %r103, 3;
	@%p60 bra 	$L__BB0_106;
	setp.eq.s32 	%p61, %r103, 4;
	@%p61 bra 	$L__BB0_104;
	bra.uni 	$L__BB0_107;
$L__BB0_104:
	min.s32 	%r232, %r209, %r229;
	bra.uni 	$L__BB0_107;
$L__BB0_105:
	add.s32 	%r232, %r229, %r209;
	bra.uni 	$L__BB0_107;
$L__BB0_106:
	max.s32 	%r232, %r209, %r229;
$L__BB0_107:
	setp.gt.s32 	%p64, %r103, 2;
	@%p64 bra 	$L__BB0_111;
	setp.eq.s32 	%p67, %r103, 1;
	@%p67 bra 	$L__BB0_114;
	setp.eq.s32 	%p68, %r103, 2;
	@%p68 bra 	$L__BB0_110;
	bra.uni 	$L__BB0_116;
$L__BB0_110:
	mul.lo.s32 	%r233, %r229, %r210;
	bra.uni 	$L__BB0_116;
$L__BB0_111:
	setp.eq.s32 	%p65, %r103, 3;
	@%p65 bra 	$L__BB0_115;
	setp.eq.s32 	%p66, %r103, 4;
	@%p66 bra 	$L__BB0_113;
	bra.uni 	$L__BB0_116;
$L__BB0_113:
	min.s32 	%r233, %r210, %r229;
	bra.uni 	$L__BB0_116;
$L__BB0_114:
	add.s32 	%r233, %r229, %r210;
	bra.uni 	$L__BB0_116;
$L__BB0_115:
	max.s32 	%r233, %r210, %r229;
$L__BB0_116:
	cvta.to.global.u64 	%rd6, %rd1;
	add.s64 	%rd8, %rd6, %rd4;
	st.global.v4.u32 	[%rd8], {%r230, %r231, %r232, %r233};
	ret;

}
	// .globl	_Z20scanExclusiveShared2PiS_S_jjji
.visible .entry _Z20scanExclusiveShared2PiS_S_jjji(
	.param .u64 .ptr .align 1 _Z20scanExclusiveShared2PiS_S_jjji_param_0,
	.param .u64 .ptr .align 1 _Z20scanExclusiveShared2PiS_S_jjji_param_1,
	.param .u64 .ptr .align 1 _Z20scanExclusiveShared2PiS_S_jjji_param_2,
	.param .u32 _Z20scanExclusiveShared2PiS_S_jjji_param_3,
	.param .u32 _Z20scanExclusiveShared2PiS_S_jjji_param_4,
	.param .u32 _Z20scanExclusiveShared2PiS_S_jjji_param_5,
	.param .u32 _Z20scanExclusiveShared2PiS_S_jjji_param_6
)
{
	.reg .pred 	%p<36>;
	.reg .b32 	%r<186>;
	.reg .b64 	%rd<9>;
	// demoted variable
	.shared .align 4 .b8 _ZZ20scanExclusiveShared2PiS_S_jjjiE6s_Data[2048];
	ld.param.u64 	%rd1, [_Z20scanExclusiveShared2PiS_S_jjji_param_0];
	ld.param.u64 	%rd2, [_Z20scanExclusiveShared2PiS_S_jjji_param_1];
	ld.param.u32 	%r64, [_Z20scanExclusiveShared2PiS_S_jjji_param_3];
	ld.param.u32 	%r65, [_Z20scanExclusiveShared2PiS_S_jjji_param_4];
	ld.param.u32 	%r66, [_Z20scanExclusiveShared2PiS_S_jjji_param_5];
	ld.param.u32 	%r67, [_Z20scanExclusiveShared2PiS_S_jjji_param_6];
	mov.u32 	%r69, %ctaid.x;
	mov.u32 	%r70, %ntid.x;
	mov.u32 	%r1, %tid.x;
	mad.lo.s32 	%r2, %r69, %r70, %r1;
	setp.ge.u32 	%p1, %r2, %r64;
	mov.b32 	%r4, 0;
	@%p1 bra 	$L__BB1_2;
	cvta.to.global.u64 	%rd3, %rd2;
	shl.b32 	%r71, %r2, 10;
	mul.wide.u32 	%rd4, %r71, 4;
	add.s64 	%rd5, %rd3, %rd4;
	ld.global.u32 	%r4, [%rd5+4092];
$L__BB1_2:
	setp.lt.u32 	%p2, %r65, 33;
	@%p2 bra 	$L__BB1_40;
	shl.b32 	%r100, %r1, 1;
	and.b32  	%r5, %r1, 31;
	sub.s32 	%r6, %r100, %r5;
	shl.b32 	%r101, %r6, 2;
	mov.u32 	%r102, _ZZ20scanExclusiveShared2PiS_S_jjjiE6s_Data;
	add.s32 	%r7, %r102, %r101;
	st.shared.u32 	[%r7], %r67;
	st.shared.u32 	[%r7+128], %r4;
	setp.gt.s32 	%p13, %r66, 2;
	@%p13 bra 	$L__BB1_7;
	setp.eq.s32 	%p16, %r66, 1;
	@%p16 bra 	$L__BB1_10;
	setp.eq.s32 	%p17, %r66, 2;
	@%p17 bra 	$L__BB1_6;
	bra.uni 	$L__BB1_9;
$L__BB1_6:
	ld.shared.u32 	%r167, [%r7+124];
	mul.lo.s32 	%r119, %r167, %r4;
	ld.shared.u32 	%r120, [%r7+120];
	mul.lo.s32 	%r121, %r120, %r119;
	ld.shared.u32 	%r122, [%r7+112];
	mul.lo.s32 	%r123, %r122, %r121;
	ld.shared.u32 	%r124, [%r7+96];
	mul.lo.s32 	%r125, %r124, %r123;
	ld.shared.u32 	%r126, [%r7+64];
	mul.lo.s32 	%r4, %r126, %r125;
	st.shared.u32 	[%r7+128], %r4;
	bra.uni 	$L__BB1_13;
$L__BB1_7:
	setp.eq.s32 	%p14, %r66, 3;
	@%p14 bra 	$L__BB1_11;
	setp.eq.s32 	%p15, %r66, 4;
	@%p15 bra 	$L__BB1_12;
$L__BB1_9:
	ld.shared.u32 	%r167, [%r7+124];
	bra.uni 	$L__BB1_13;
$L__BB1_10:
	ld.shared.u32 	%r167, [%r7+124];
	add.s32 	%r127, %r167, %r4;
	ld.shared.u32 	%r128, [%r7+120];
	add.s32 	%r129, %r128, %r127;
	ld.shared.u32 	%r130, [%r7+112];
	add.s32 	%r131, %r130, %r129;
	ld.shared.u32 	%r132, [%r7+96];
	add.s32 	%r133, %r132, %r131;
	ld.shared.u32 	%r134, [%r7+64];
	add.s32 	%r4, %r134, %r133;
	st.shared.u32 	[%r7+128], %r4;
	bra.uni 	$L__BB1_13;
$L__BB1_11:
	ld.shared.u32 	%r167, [%r7+124];
	max.s32 	%r111, %r4, %r167;
	ld.shared.u32 	%r112, [%r7+120];
	max.s32 	%r113, %r111, %r112;
	ld.shared.u32 	%r114, [%r7+112];
	max.s32 	%r115, %r113, %r114;
	ld.shared.u32 	%r116, [%r7+96];
	max.s32 	%r117, %r115, %r116;
	ld.shared.u32 	%r118, [%r7+64];
	max.s32 	%r4, %r117, %r118;
	st.shared.u32 	[%r7+128], %r4;
	bra.uni 	$L__BB1_13;
$L__BB1_12:
	ld.shared.u32 	%r167, [%r7+124];
	min.s32 	%r103, %r4, %r167;
	ld.shared.u32 	%r104, [%r7+120];
	min.s32 	%r105, %r103, %r104;
	ld.shared.u32 	%r106, [%r7+112];
	min.s32 	%r107, %r105, %r106;
	ld.shared.u32 	%r108, [%r7+96];
	min.s32 	%r109, %r107, %r108;
	ld.shared.u32 	%r110, [%r7+64];
	min.s32 	%r4, %r109, %r110;
	st.shared.u32 	[%r7+128], %r4;
$L__BB1_13:
	bar.sync 	0;
	setp.ne.s32 	%p18, %r5, 31;
	shr.u32 	%r135, %r1, 3;
	and.b32  	%r136, %r135, 124;
	add.s32 	%r19, %r102, %r136;
	@%p18 bra 	$L__BB1_15;
	st.shared.u32 	[%r19], %r4;
$L__BB1_15:
	bar.sync 	0;
	setp.gt.u32 	%p19, %r1, 7;
	@%p19 bra 	$L__BB1_31;
	shl.b32 	%r138, %r1, 2;
	add.s32 	%r20, %r102, %r138;
	ld.shared.u32 	%r21, [%r20];
	shr.u32 	%r22, %r65, 5;
	st.shared.u32 	[%r7], %r67;
	st.shared.u32 	[%r7+128], %r21;
	setp.lt.u32 	%p20, %r65, 64;
	@%p20 bra 	$L__BB1_30;
	setp.gt.s32 	%p21, %r66, 2;
	@%p21 bra 	$L__BB1_22;
	setp.eq.s32 	%p24, %r66, 1;
	@%p24 bra 	$L__BB1_26;
	setp.eq.s32 	%p25, %r66, 2;
	@%p25 bra 	$L__BB1_20;
	bra.uni 	$L__BB1_30;
$L__BB1_20:
	mov.b32 	%r172, 1;
$L__BB1_21:
	sub.s32 	%r153, %r6, %r172;
	shl.b32 	%r154, %r153, 2;
	add.s32 	%r156, %r102, %r154;
	ld.shared.u32 	%r157, [%r156+128];
	mul.lo.s32 	%r21, %r157, %r21;
	st.shared.u32 	[%r7+128], %r21;
	shl.b32 	%r172, %r172, 1;
	setp.lt.u32 	%p28, %r172, %r22;
	@%p28 bra 	$L__BB1_21;
	bra.uni 	$L__BB1_30;
$L__BB1_22:
	setp.eq.s32 	%p22, %r66, 3;
	@%p22 bra 	$L__BB1_28;
	setp.ne.s32 	%p23, %r66, 4;
	@%p23 bra 	$L__BB1_30;
	mov.b32 	%r176, 1;
$L__BB1_25:
	sub.s32 	%r141, %r6, %r176;
	shl.b32 	%r142, %r141, 2;
	add.s32 	%r144, %r102, %r142;
	ld.shared.u32 	%r145, [%r144+128];
	min.s32 	%r21, %r21, %r145;
	st.shared.u32 	[%r7+128], %r21;
	shl.b32 	%r176, %r176, 1;
	setp.lt.u32 	%p26, %r176, %r22;
	@%p26 bra 	$L__BB1_25;
	bra.uni 	$L__BB1_30;
$L__BB1_26:
	mov.b32 	%r170, 1;
$L__BB1_27:
	sub.s32 	%r159, %r6, %r170;
	shl.b32 	%r160, %r159, 2;
	add.s32 	%r162, %r102, %r160;
	ld.shared.u32 	%r163, [%r162+128];
	add.s32 	%r21, %r163, %r21;
	st.shared.u32 	[%r7+128], %r21;
	shl.b32 	%r170, %r170, 1;
	setp.lt.u32 	%p29, %r170, %r22;
	@%p29 bra 	$L__BB1_27;
	bra.uni 	$L__BB1_30;
$L__BB1_28:
	mov.b32 	%r174, 1;
$L__BB1_29:
	sub.s32 	%r147, %r6, %r174;
	shl.b32 	%r148, %r147, 2;
	add.s32 	%r150, %r102, %r148;
	ld.shared.u32 	%r151, [%r150+128];
	max.s32 	%r21, %r21, %r151;
	st.shared.u32 	[%r7+128], %r21;
	shl.b32 	%r174, %r174, 1;
	setp.lt.u32 	%p27, %r174, %r22;
	@%p27 bra 	$L__BB1_29;
$L__BB1_30:
	ld.shared.u32 	%r164, [%r7+124];
	st.shared.u32 	[%r20], %r164;
$L__BB1_31:
	bar.sync 	0;
	ld.shared.u32 	%r39, [%r19];
	setp.gt.s32 	%p30, %r66, 2;
	@%p30 bra 	$L__BB1_35;
	setp.eq.s32 	%p33, %r66, 1;
	@%p33 bra 	$L__BB1_38;
	setp.eq.s32 	%p34, %r66, 2;
	@%p34 bra 	$L__BB1_34;
	bra.uni 	$L__BB1_55;
$L__BB1_34:
	mul.lo.s32 	%r185, %r39, %r167;
	bra.uni 	$L__BB1_55;
$L__BB1_35:
	setp.eq.s32 	%p31, %r66, 3;
	@%p31 bra 	$L__BB1_39;
	setp.eq.s32 	%p32, %r66, 4;
	@%p32 bra 	$L__BB1_37;
	bra.uni 	$L__BB1_55;
$L__BB1_37:
	min.s32 	%r185, %r167, %r39;
	bra.uni 	$L__BB1_55;
$L__BB1_38:
	add.s32 	%r185, %r39, %r167;
	bra.uni 	$L__BB1_55;
$L__BB1_39:
	max.s32 	%r185, %r167, %r39;
	bra.uni 	$L__BB1_55;
$L__BB1_40:
	shl.b32 	%r72, %r1, 1;
	and.b32  	%r73, %r1, 31;
	sub.s32 	%r44, %r72, %r73;
	shl.b32 	%r74, %r44, 2;
	mov.u32 	%r75, _ZZ20scanExclusiveShared2PiS_S_jjjiE6s_Data;
	add.s32 	%r45, %r75, %r74;
	st.shared.u32 	[%r45], %r67;
	st.shared.u32 	[%r45+128], %r4;
	setp.lt.u32 	%p3, %r65, 2;
	@%p3 bra 	$L__BB1_54;
	setp.gt.s32 	%p4, %r66, 2;
	@%p4 bra 	$L__BB1_46;
	setp.eq.s32 	%p7, %r66, 1;
	@%p7 bra 	$L__BB1_50;
	setp.eq.s32 	%p8, %r66, 2;
	@%p8 bra 	$L__BB1_44;
	bra.uni 	$L__BB1_54;
$L__BB1_44:
	mov.b32 	%r180, 1;
$L__BB1_45:
	sub.s32 	%r89, %r44, %r180;
	shl.b32 	%r90, %r89, 2;
	add.s32 	%r92, %r75, %r90;
	ld.shared.u32 	%r93, [%r92+128];
	mul.lo.s32 	%r4, %r93, %r4;
	st.shared.u32 	[%r45+128], %r4;
	shl.b32 	%r180, %r180, 1;
	setp.lt.u32 	%p11, %r180, %r65;
	@%p11 bra 	$L__BB1_45;
	bra.uni 	$L__BB1_54;
$L__BB1_46:
	setp.eq.s32 	%p5, %r66, 3;
	@%p5 bra 	$L__BB1_52;
	setp.ne.s32 	%p6, %r66, 4;
	@%p6 bra 	$L__BB1_54;
	mov.b32 	%r184, 1;
$L__BB1_49:
	sub.s32 	%r77, %r44, %r184;
	shl.b32 	%r78, %r77, 2;
	add.s32 	%r80, %r75, %r78;
	ld.shared.u32 	%r81, [%r80+128];
	min.s32 	%r4, %r4, %r81;
	st.shared.u32 	[%r45+128], %r4;
	shl.b32 	%r184, %r184, 1;
	setp.lt.u32 	%p9, %r184, %r65;
	@%p9 bra 	$L__BB1_49;
	bra.uni 	$L__BB1_54;
$L__BB1_50:
	mov.b32 	%r178, 1;
$L__BB1_51:
	sub.s32 	%r95, %r44, %r178;
	shl.b32 	%r96, %r95, 2;
	add.s32 	%r98, %r75, %r96;
	ld.shared.u32 	%r99, [%r98+128];
	add.s32 	%r4, %r99, %r4;
	st.shared.u32 	[%r45+128], %r4;
	shl.b32 	%r178, %r178, 1;
	setp.lt.u32 	%p12, %r178, %r65;
	@%p12 bra 	$L__BB1_51;
	bra.uni 	$L__BB1_54;
$L__BB1_52:
	mov.b32 	%r182, 1;
$L__BB1_53:
	sub.s32 	%r83, %r44, %r182;
	shl.b32 	%r84, %r83, 2;
	add.s32 	%r86, %r75, %r84;
	ld.shared.u32 	%r87, [%r86+128];
	max.s32 	%r4, %r4, %r87;
	st.shared.u32 	[%r45+128], %r4;
	shl.b32 	%r182, %r182, 1;
	setp.lt.u32 	%p10, %r182, %r65;
	@%p10 bra 	$L__BB1_53;
$L__BB1_54:
	ld.shared.u32 	%r185, [%r45+124];
$L__BB1_55:
	setp.ge.u32 	%p35, %r2, %r64;
	@%p35 bra 	$L__BB1_57;
	cvta.to.global.u64 	%rd6, %rd1;
	mul.wide.u32 	%rd7, %r2, 4;
	add.s64 	%rd8, %rd6, %rd7;
	st.global.u32 	[%rd8], %r185;
$L__BB1_57:
	ret;

}
	// .globl	_Z13uniformUpdateP4int4Piji
.visible .entry _Z13uniformUpdateP4int4Piji(
	.param .u64 .ptr .align 1 _Z13uniformUpdateP4int4Piji_param_0,
	.param .u64 .ptr .align 1 _Z13uniformUpdateP4int4Piji_param_1,
	.param .u32 _Z13uniformUpdateP4int4Piji_param_2,
	.param .u32 _Z13uniformUpdateP4int4Piji_param_3
)
{
	.reg .pred 	%p<22>;
	.reg .b32 	%r<40>;
	.reg .b64 	%rd<9>;
	// demoted variable
	.shared .align 4 .u32 _ZZ13uniformUpdateP4int4PijiE3buf;
	ld.param.u64 	%rd2, [_Z13uniformUpdateP4int4Piji_param_0];
	ld.param.u64 	%rd3, [_Z13uniformUpdateP4int4Piji_param_1];
	ld.param.u32 	%r28, [_Z13uniformUpdateP4int4Piji_param_2];
	mov.u32 	%r1, %ctaid.x;
	mov.u32 	%r2, %tid.x;
	setp.ne.s32 	%p1, %r2, 0;
	@%p1 bra 	$L__BB2_2;
	cvta.to.global.u64 	%rd4, %rd3;
	mul.wide.u32 	%rd5, %r1, 4;
	add.s64 	%rd6, %rd4, %rd5;
	ld.global.u32 	%r29, [%rd6];
	st.shared.u32 	[_ZZ13uniformUpdateP4int4PijiE3buf], %r29;
$L__BB2_2:
	cvta.to.global.u64 	%rd7, %rd2;
	bar.sync 	0;
	mov.u32 	%r31, %ntid.x;
	mad.lo.s32 	%r32, %r1, %r31, %r2;
	mul.wide.u32 	%rd8, %r32, 16;
	add.s64 	%rd1, %rd7, %rd8;
	ld.global.v4.u32 	{%r3, %r4, %r5, %r6}, [%rd1];
	ld.shared.u32 	%r7, [_ZZ13uniformUpdateP4int4PijiE3buf];
	setp.gt.s32 	%p2, %r28, 2;
	@%p2 bra 	$L__BB2_6;
	setp.eq.s32 	%p5, %r28, 1;
	@%p5 bra 	$L__BB2_9;
	setp.eq.s32 	%p6, %r28, 2;
	@%p6 bra 	$L__BB2_5;
	bra.uni 	$L__BB2_11;
$L__BB2_5:
	mul.lo.s32 	%r36, %r7, %r3;
	bra.uni 	$L__BB2_11;
$L__BB2_6:
	setp.eq.s32 	%p3, %r28, 3;
	@%p3 bra 	$L__BB2_10;
	setp.eq.s32 	%p4, %r28, 4;
	@%p4 bra 	$L__BB2_8;
	bra.uni 	$L__BB2_11;
$L__BB2_8:
	min.s32 	%r36, %r3, %r7;
	bra.uni 	$L__BB2_11;
$L__BB2_9:
	add.s32 	%r36, %r7, %r3;
	bra.uni 	$L__BB2_11;
$L__BB2_10:
	max.s32 	%r36, %r3, %r7;
$L__BB2_11:
	setp.gt.s32 	%p7, %r28, 2;
	@%p7 bra 	$L__BB2_15;
	setp.eq.s32 	%p10, %r28, 1;
	@%p10 bra 	$L__BB2_18;
	setp.eq.s32 	%p11, %r28, 2;
	@%p11 bra 	$L__BB2_14;
	bra.uni 	$L__BB2_20;
$L__BB2_14:
	mul.lo.s32 	%r37, %r7, %r4;
	bra.uni 	$L__BB2_20;
$L__BB2_15:
	setp.eq.s32 	%p8, %r28, 3;
	@%p8 bra 	$L__BB2_19;
	setp.eq.s32 	%p9, %r28, 4;
	@%p9 bra 	$L__BB2_17;
	bra.uni 	$L__BB2_20;
$L__BB2_17:
	min.s32 	%r37, %r4, %r7;
	bra.uni 	$L__BB2_20;
$L__BB2_18:
	add.s32 	%r37, %r7, %r4;
	bra.uni 	$L__BB2_20;
$L__BB2_19:
	max.s32 	%r37, %r4, %r7;
$L__BB2_20:
	setp.gt.s32 	%p12, %r28, 2;
	@%p12 bra 	$L__BB2_24;
	setp.eq.s32 	%p15, %r28, 1;
	@%p15 bra 	$L__BB2_27;
	setp.eq.s32 	%p16, %r28, 2;
	@%p16 bra 	$L__BB2_23;
	bra.uni 	$L__BB2_29;
$L__BB2_23:
	mul.lo.s32 	%r38, %r7, %r5;
	bra.uni 	$L__BB2_29;
$L__BB2_24:
	setp.eq.s32 	%p13, %r28, 3;
	@%p13 bra 	$L__BB2_28;
	setp.eq.s32 	%p14, %r28, 4;
	@%p14 bra 	$L__BB2_26;
	bra.uni 	$L__BB2_29;
$L__BB2_26:
	min.s32 	%r38, %r5, %r7;
	bra.uni 	$L__BB2_29;
$L__BB2_27:
	add.s32 	%r38, %r7, %r5;
	bra.uni 	$L__BB2_29;
$L__BB2_28:
	max.s32 	%r38, %r5, %r7;
$L__BB2_29:
	setp.gt.s32 	%p17, %r28, 2;
	@%p17 bra 	$L__BB2_33;
	setp.eq.s32 	%p20, %r28, 1;
	@%p20 bra 	$L__BB2_36;
	setp.eq.s32 	%p21, %r28, 2;
	@%p21 bra 	$L__BB2_32;
	bra.uni 	$L__BB2_38;
$L__BB2_32:
	mul.lo.s32 	%r39, %r7, %r6;
	bra.uni 	$L__BB2_38;
$L__BB2_33:
	setp.eq.s32 	%p18, %r28, 3;
	@%p18 bra 	$L__BB2_37;
	setp.eq.s32 	%p19, %r28, 4;
	@%p19 bra 	$L__BB2_35;
	bra.uni 	$L__BB2_38;
$L__BB2_35:
	min.s32 	%r39, %r6, %r7;
	bra.uni 	$L__BB2_38;
$L__BB2_36:
	add.s32 	%r39, %r7, %r6;
	bra.uni 	$L__BB2_38;
$L__BB2_37:
	max.s32 	%r39, %r6, %r7;
$L__BB2_38:
	st.global.v4.u32 	[%rd1], {%r36, %r37, %r38, %r39};
	ret;

}


// ===== COMPILED SASS (sm_100) =====

	.target	sm_100

	.elftype	@"ET_EXEC"


//--------------------- .note.nv.tkinfo           --------------------------
	.section	.note.nv.tkinfo,"",@"SHT_NOTE"
	.sectionflags	@"SHF_NOTE_NV_TKINFO"
	.tkinfo
        /*0018*/ 	.word	0x00000002
        /*0030*/ 	.string	""
        /*0030*/ 	.string	"ptxas"
        /*0030*/ 	.string	"Cuda compilation tools, release 13.0, V13.0.88"
        /*0030*/ 	.string	"Build cuda_13.0.r13.0/compiler.36424714_0"
        /*0030*/ 	.string	"-arch sm_100 -m 64 "



//--------------------- .note.nv.cuinfo           --------------------------
	.section	.note.nv.cuinfo,"",@"SHT_NOTE"
	.sectionflags	@"SHF_NOTE_NV_CUINFO"
        /*0018*/ 	.short	0x0002
        /*001a*/ 	.short	0x0064
        /*001c*/ 	.short	0x0082
	.zero		2


//--------------------- .nv.info                  --------------------------
	.section	.nv.info,"",@"SHT_CUDA_INFO"
	.align	4


	//----- nvinfo : EIATTR_REGCOUNT
	.align		4
        /*0000*/ 	.byte	0x04, 0x2f
        /*0002*/ 	.short	(.L_1 - .L_0)
	.align		4
.L_0:
        /*0004*/ 	.word	index@(_Z19scanExclusiveSharedP4int4S0_jji)
        /*0008*/ 	.word	0x00000017


	//----- nvinfo : EIATTR_FRAME_SIZE
	.align		4
.L_1:
        /*000c*/ 	.byte	0x04, 0x11
        /*000e*/ 	.short	(.L_3 - .L_2)
	.align		4
.L_2:
        /*0010*/ 	.word	index@(_Z19scanExclusiveSharedP4int4S0_jji)
        /*0014*/ 	.word	0x00000000


	//----- nvinfo : EIATTR_REGCOUNT
	.align		4
.L_3:
        /*0018*/ 	.byte	0x04, 0x2f
        /*001a*/ 	.short	(.L_5 - .L_4)
	.align		4
.L_4:
        /*001c*/ 	.word	index@(_Z20scanExclusiveShared2PiS_S_jjji)
        /*0020*/ 	.word	0x00000012


	//----- nvinfo : EIATTR_FRAME_SIZE
	.align		4
.L_5:
        /*0024*/ 	.byte	0x04, 0x11
        /*0026*/ 	.short	(.L_7 - .L_6)
	.align		4
.L_6:
        /*0028*/ 	.word	index@(_Z20scanExclusiveShared2PiS_S_jjji)
        /*002c*/ 	.word	0x00000000


	//----- nvinfo : EIATTR_REGCOUNT
	.align		4
.L_7:
        /*0030*/ 	.byte	0x04, 0x2f
        /*0032*/ 	.short	(.L_9 - .L_8)
	.align		4
.L_8:
        /*0034*/ 	.word	index@(_Z13uniformUpdateP4int4Piji)
        /*0038*/ 	.word	0x0000000e


	//----- nvinfo : EIATTR_FRAME_SIZE
	.align		4
.L_9:
        /*003c*/ 	.byte	0x04, 0x11
        /*003e*/ 	.short	(.L_11 - .L_10)
	.align		4
.L_10:
        /*0040*/ 	.word	index@(_Z13uniformUpdateP4int4Piji)
        /*0044*/ 	.word	0x00000000


	//----- nvinfo : EIATTR_MIN_STACK_SIZE
	.align		4
.L_11:
        /*0048*/ 	.byte	0x04, 0x12
        /*004a*/ 	.short	(.L_13 - .L_12)
	.align		4
.L_12:
        /*004c*/ 	.word	index@(_Z13uniformUpdateP4int4Piji)
        /*0050*/ 	.word	0x00000000


	//----- nvinfo : EIATTR_MIN_STACK_SIZE
	.align		4
.L_13:
        /*0054*/ 	.byte	0x04, 0x12
        /*0056*/ 	.short	(.L_15 - .L_14)
	.align		4
.L_14:
        /*0058*/ 	.word	index@(_Z20scanExclusiveShared2PiS_S_jjji)
        /*005c*/ 	.word	0x00000000


	//----- nvinfo : EIATTR_MIN_STACK_SIZE
	.align		4
.L_15:
        /*0060*/ 	.byte	0x04, 0x12
        /*0062*/ 	.short	(.L_17 - .L_16)
	.align		4
.L_16:
        /*0064*/ 	.word	index@(_Z19scanExclusiveSharedP4int4S0_jji)
        /*0068*/ 	.word	0x00000000
.L_17:


//--------------------- .nv.compat                --------------------------
	.section	.nv.compat,"",@"SHT_CUDA_COMPAT_INFO"
	.align	4
        /*0000*/ 	.byte	0x02, 0x09, 0x00, 0x00, 0x02, 0x02, 0x01, 0x00, 0x02, 0x05, 0x05, 0x00, 0x03, 0x07, 0x01, 0x01
        /*0010*/ 	.byte	0x02, 0x03, 0x00, 0x00, 0x02, 0x06, 0x01, 0x00, 0x04, 0x0b, 0x08, 0x00, 0x09, 0x00, 0x00, 0x00
        /*0020*/ 	.byte	0x00, 0x00, 0x00, 0x00


//--------------------- .nv.info._Z13uniformUpdateP4int4Piji --------------------------
	.section	.nv.info._Z13uniformUpdateP4int4Piji,"",@"SHT_CUDA_INFO"
	.sectionflags	@""
	.align	4


	//----- nvinfo : EIATTR_CUDA_API_VERSION
	.align		4
        /*0000*/ 	.byte	0x04, 0x37
        /*0002*/ 	.short	(.L_19 - .L_18)
.L_18:
        /*0004*/ 	.word	0x00000082


	//----- nvinfo : EIATTR_KPARAM_INFO
	.align		4
.L_19:
        /*0008*/ 	.byte	0x04, 0x17
        /*000a*/ 	.short	(.L_21 - .L_20)
.L_20:
        /*000c*/ 	.word	0x00000000
        /*0010*/ 	.short	0x0003
        /*0012*/ 	.short	0x0014
        /*0014*/ 	.byte	0x00, 0xf0, 0x11, 0x00


	//----- nvinfo : EIATTR_KPARAM_INFO
	.align		4
.L_21:
        /*0018*/ 	.byte	0x04, 0x17
        /*001a*/ 	.short	(.L_23 - .L_22)
.L_22:
        /*001c*/ 	.word	0x00000000
        /*0020*/ 	.short	0x0002
        /*0022*/ 	.short	0x0010
        /*0024*/ 	.byte	0x00, 0xf0, 0x11, 0x00


	//----- nvinfo : EIATTR_KPARAM_INFO
	.align		4
.L_23:
        /*0028*/ 	.byte	0x04, 0x17
        /*002a*/ 	.short	(.L_25 - .L_24)
.L_24:
        /*002c*/ 	.word	0x00000000
        /*0030*/ 	.short	0x0001
        /*0032*/ 	.short	0x0008
        /*0034*/ 	.byte	0x00, 0xf5, 0x21, 0x00


	//----- nvinfo : EIATTR_KPARAM_INFO
	.align		4
.L_25:
        /*0038*/ 	.byte	0x04, 0x17
        /*003a*/ 	.short	(.L_27 - .L_26)
.L_26:
        /*003c*/ 	.word	0x00000000
        /*0040*/ 	.short	0x0000
        /*0042*/ 	.short	0x0000
        /*0044*/ 	.byte	0x00, 0xf5, 0x21, 0x00


	//----- nvinfo : EIATTR_SPARSE_MMA_MASK
	.align		4
.L_27:
        /*0048*/ 	.byte	0x03, 0x50
        /*004a*/ 	.short	0x0000


	//----- nvinfo : EIATTR_MAXREG_COUNT
	.align		4
        /*004c*/ 	.byte	0x03, 0x1b
        /*004e*/ 	.short	0x00ff


	//----- nvinfo : EIATTR_NUM_BARRIERS
	.align		4
        /*0050*/ 	.byte	0x02, 0x4c
        /*0052*/ 	.byte	0x01
	.zero		1


	//----- nvinfo : EIATTR_MERCURY_ISA_VERSION
	.align		4
        /*0054*/ 	.byte	0x03, 0x5f
        /*0056*/ 	.short	0x0101


	//----- nvinfo : EIATTR_VRC_CTA_INIT_COUNT
	.align		4
        /*0058*/ 	.byte	0x02, 0x4a
	.zero		1
	.zero		1


	//----- nvinfo : EIATTR_EXIT_INSTR_OFFSETS
	.align		4
        /*005c*/ 	.byte	0x04, 0x1c
        /*005e*/ 	.short	(.L_29 - .L_28)


	//   ....[0]....
.L_28:
        /*0060*/ 	.word	0x00000660


	//----- nvinfo : EIATTR_INDIRECT_BRANCH_TARGETS
	.align		4
.L_29:
        /*0064*/ 	.byte	0x04, 0x34
        /*0066*/ 	.short	(.L_31 - .L_30)


	//   ....[0]....
.L_30:
        /*0068*/ 	.word	.L_x_69@srel
        /*006c*/ 	.short	0x0
        /*006e*/ 	.short	0x0
        /*0070*/ 	.word	0x3
        /*0074*/ 	.word	.L_x_70@srel
        /*0078*/ 	.word	.L_x_71@srel
        /*007c*/ 	.word	.L_x_1@srel


	//   ....[1]....
        /*0080*/ 	.word	.L_x_73@srel
        /*0084*/ 	.short	0x0
        /*0086*/ 	.short	0x0
        /*0088*/ 	.word	0x3
        /*008c*/ 	.word	.L_x_74@srel
        /*0090*/ 	.word	.L_x_75@srel
        /*0094*/ 	.word	.L_x_1@srel


	//   ....[2]....
        /*0098*/ 	.word	.L_x_77@srel
        /*009c*/ 	.short	0x0
        /*009e*/ 	.short	0x0
        /*00a0*/ 	.word	0x3
        /*00a4*/ 	.word	.L_x_78@srel
        /*00a8*/ 	.word	.L_x_79@srel
        /*00ac*/ 	.word	.L_x_3@srel


	//   ....[3]....
        /*00b0*/ 	.word	.L_x_81@srel
        /*00b4*/ 	.short	0x0
        /*00b6*/ 	.short	0x0
        /*00b8*/ 	.word	0x3
        /*00bc*/ 	.word	.L_x_82@srel
        /*00c0*/ 	.word	.L_x_83@srel
        /*00c4*/ 	.word	.L_x_3@srel


	//   ....[4]....
        /*00c8*/ 	.word	.L_x_85@srel
        /*00cc*/ 	.short	0x0
        /*00ce*/ 	.short	0x0
        /*00d0*/ 	.word	0x3
        /*00d4*/ 	.word	.L_x_86@srel
        /*00d8*/ 	.word	.L_x_87@srel
        /*00dc*/ 	.word	.L_x_5@srel


	//   ....[5]....
        /*00e0*/ 	.word	.L_x_89@srel
        /*00e4*/ 	.short	0x0
        /*00e6*/ 	.short	0x0
        /*00e8*/ 	.word	0x3
        /*00ec*/ 	.word	.L_x_90@srel
        /*00f0*/ 	.word	.L_x_91@srel
        /*00f4*/ 	.word	.L_x_5@srel


	//   ....[6]....
        /*00f8*/ 	.word	.L_x_93@srel
        /*00fc*/ 	.short	0x0
        /*00fe*/ 	.short	0x0
        /*0100*/ 	.word	0x3
        /*0104*/ 	.word	.L_x_94@srel
        /*0108*/ 	.word	.L_x_95@srel
        /*010c*/ 	.word	.L_x_7@srel


	//   ....[7]....
        /*0110*/ 	.word	.L_x_97@srel
        /*0114*/ 	.short	0x0
        /*0116*/ 	.short	0x0
        /*0118*/ 	.word	0x3
        /*011c*/ 	.word	.L_x_98@srel
        /*0120*/ 	.word	.L_x_99@srel
        /*0124*/ 	.word	.L_x_7@srel


	//----- nvinfo : EIATTR_CBANK_PARAM_SIZE
	.align		4
.L_31:
        /*0128*/ 	.byte	0x03, 0x19
        /*012a*/ 	.short	0x0018


	//----- nvinfo : EIATTR_PARAM_CBANK
	.align		4
        /*012c*/ 	.byte	0x04, 0x0a
        /*012e*/ 	.short	(.L_33 - .L_32)
	.align		4
.L_32:
        /*0130*/ 	.word	index@(.nv.constant0._Z13uniformUpdateP4int4Piji)
        /*0134*/ 	.short	0x0380
        /*0136*/ 	.short	0x0018


	//----- nvinfo : EIATTR_SW_WAR
	.align		4
.L_33:
        /*0138*/ 	.byte	0x04, 0x36
        /*013a*/ 	.short	(.L_35 - .L_34)
.L_34:
        /*013c*/ 	.word	0x00000008
.L_35:


//--------------------- .nv.info._Z20scanExclusiveShared2PiS_S_jjji --------------------------
	.section	.nv.info._Z20scanExclusiveShared2PiS_S_jjji,"",@"SHT_CUDA_INFO"
	.sectionflags	@""
	.align	4


	//----- nvinfo : EIATTR_CUDA_API_VERSION
	.align		4
        /*0000*/ 	.byte	0x04, 0x37
        /*0002*/ 	.short	(.L_37 - .L_36)
.L_36:
        /*0004*/ 	.word	0x00000082


	//----- nvinfo : EIATTR_KPARAM_INFO
	.align		4
.L_37:
        /*0008*/ 	.byte	0x04, 0x17
        /*000a*/ 	.short	(.L_39 - .L_38)
.L_38:
        /*000c*/ 	.word	0x00000000
        /*0010*/ 	.short	0x0006
        /*0012*/ 	.short	0x0024
        /*0014*/ 	.byte	0x00, 0xf0, 0x11, 0x00


	//----- nvinfo : EIATTR_KPARAM_INFO
	.align		4
.L_39:
        /*0018*/ 	.byte	0x04, 0x17
        /*001a*/ 	.short	(.L_41 - .L_40)
.L_40:
        /*001c*/ 	.word	0x00000000
        /*0020*/ 	.short	0x0005
        /*0022*/ 	.short	0x0020
        /*0024*/ 	.byte	0x00, 0xf0, 0x11, 0x00


	//----- nvinfo : EIATTR_KPARAM_INFO
	.align		4
.L_41:
        /*0028*/ 	.byte	0x04, 0x17
        /*002a*/ 	.short	(.L_43 - .L_42)
.L_42:
        /*002c*/ 	.word	0x00000000
        /*0030*/ 	.short	0x0004
        /*0032*/ 	.short	0x001c
        /*0034*/ 	.byte	0x00, 0xf0, 0x11, 0x00


	//----- nvinfo : EIATTR_KPARAM_INFO
	.align		4
.L_43:
        /*0038*/ 	.byte	0x04, 0x17
        /*003a*/ 	.short	(.L_45 - .L_44)
.L_44:
        /*003c*/ 	.word	0x00000000
        /*0040*/ 	.short	0x0003
        /*0042*/ 	.short	0x0018
        /*0044*/ 	.byte	0x00, 0xf0, 0x11, 0x00


	//----- nvinfo : EIATTR_KPARAM_INFO
	.align		4
.L_45:
        /*0048*/ 	.byte	0x04, 0x17
        /*004a*/ 	.short	(.L_47 - .L_46)
.L_46:
        /*004c*/ 	.word	0x00000000
        /*0050*/ 	.short	0x0002
        /*0052*/ 	.short	0x0010
        /*0054*/ 	.byte	0x00, 0xf5, 0x21, 0x00


	//----- nvinfo : EIATTR_KPARAM_INFO
	.align		4
.L_47:
        /*0058*/ 	.byte	0x04, 0x17
        /*005a*/ 	.short	(.L_49 - .L_48)
.L_48:
        /*005c*/ 	.word	0x00000000
        /*0060*/ 	.short	0x0001
        /*0062*/ 	.short	0x0008
        /*0064*/ 	.byte	0x00, 0xf5, 0x21, 0x00


	//----- nvinfo : EIATTR_KPARAM_INFO
	.align		4
.L_49:
        /*0068*/ 	.byte	0x04, 0x17
        /*006a*/ 	.short	(.L_51 - .L_50)
.L_50:
        /*006c*/ 	.word	0x00000000
        /*0070*/ 	.short	0x0000
        /*0072*/ 	.short	0x0000
        /*0074*/ 	.byte	0x00, 0xf5, 0x21, 0x00


	//----- nvinfo : EIATTR_SPARSE_MMA_MASK
	.align		4
.L_51:
        /*0078*/ 	.byte	0x03, 0x50
        /*007a*/ 	.short	0x0000


	//----- nvinfo : EIATTR_MAXREG_COUNT
	.align		4
        /*007c*/ 	.byte	0x03, 0x1b
        /*007e*/ 	.short	0x00ff


	//----- nvinfo : EIATTR_NUM_BARRIERS
	.align		4
        /*0080*/ 	.byte	0x02, 0x4c
        /*0082*/ 	.byte	0x01
	.zero		1


	//----- nvinfo : EIATTR_MERCURY_ISA_VERSION
	.align		4
        /*0084*/ 	.byte	0x03, 0x5f
        /*0086*/ 	.short	0x0101


	//----- nvinfo : EIATTR_VRC_CTA_INIT_COUNT
	.align		4
        /*0088*/ 	.byte	0x02, 0x4a
	.zero		1
	.zero		1


	//----- nvinfo : EIATTR_EXIT_INSTR_OFFSETS
	.align		4
        /*008c*/ 	.byte	0x04, 0x1c
        /*008e*/ 	.short	(.L_53 - .L_52)


	//   ....[0]....
.L_52:
        /*0090*/ 	.word	0x00000f10


	//   ....[1]....
        /*0094*/ 	.word	0x00000f50


	//----- nvinfo : EIATTR_INDIRECT_BRANCH_TARGETS
	.align		4
.L_53:
        /*0098*/ 	.byte	0x04, 0x34
        /*009a*/ 	.short	(.L_55 - .L_54)


	//   ....[0]....
.L_54:
        /*009c*/ 	.word	.L_x_101@srel
        /*00a0*/ 	.short	0x0
        /*00a2*/ 	.short	0x0
        /*00a4*/ 	.word	0x3
        /*00a8*/ 	.word	.L_x_102@srel
        /*00ac*/ 	.word	.L_x_103@srel
        /*00b0*/ 	.word	.L_x_104@srel


	//   ....[1]....
        /*00b4*/ 	.word	.L_x_105@srel
        /*00b8*/ 	.short	0x0
        /*00ba*/ 	.short	0x0
        /*00bc*/ 	.word	0x3
        /*00c0*/ 	.word	.L_x_106@srel
        /*00c4*/ 	.word	.L_x_107@srel
        /*00c8*/ 	.word	.L_x_104@srel


	//   ....[2]....
        /*00cc*/ 	.word	.L_x_109@srel
        /*00d0*/ 	.short	0x0
        /*00d2*/ 	.short	0x0
        /*00d4*/ 	.word	0x3
        /*00d8*/ 	.word	.L_x_110@srel
        /*00dc*/ 	.word	.L_x_111@srel
        /*00e0*/ 	.word	.L_x_16@srel


	//   ....[3]....
        /*00e4*/ 	.word	.L_x_113@srel
        /*00e8*/ 	.short	0x0
        /*00ea*/ 	.short	0x0
        /*00ec*/ 	.word	0x3
        /*00f0*/ 	.word	.L_x_114@srel
        /*00f4*/ 	.word	.L_x_115@srel
        /*00f8*/ 	.word	.L_x_24@srel


	//   ....[4]....
        /*00fc*/ 	.word	.L_x_117@srel
        /*0100*/ 	.short	0x0
        /*0102*/ 	.short	0x0
        /*0104*/ 	.word	0x3
        /*0108*/ 	.word	.L_x_118@srel
        /*010c*/ 	.word	.L_x_119@srel
        /*0110*/ 	.word	.L_x_24@srel


	//   ....[5]....
        /*0114*/ 	.word	.L_x_121@srel
        /*0118*/ 	.short	0x0
        /*011a*/ 	.short	0x0
        /*011c*/ 	.word	0x3
        /*0120*/ 	.word	.L_x_122@srel
        /*0124*/ 	.word	.L_x_123@srel
        /*0128*/ 	.word	.L_x_25@srel


	//----- nvinfo : EIATTR_CRS_STACK_SIZE
	.align		4
.L_55:
        /*012c*/ 	.byte	0x04, 0x1e
        /*012e*/ 	.short	(.L_57 - .L_56)
.L_56:
        /*0130*/ 	.word	0x00000000


	//----- nvinfo : EIATTR_CBANK_PARAM_SIZE
	.align		4
.L_57:
        /*0134*/ 	.byte	0x03, 0x19
        /*0136*/ 	.short	0x0028


	//----- nvinfo : EIATTR_PARAM_CBANK
	.align		4
        /*0138*/ 	.byte	0x04, 0x0a
        /*013a*/ 	.short	(.L_59 - .L_58)
	.align		4
.L_58:
        /*013c*/ 	.word	index@(.nv.constant0._Z20scanExclusiveShared2PiS_S_jjji)
        /*0140*/ 	.short	0x0380
        /*0142*/ 	.short	0x0028


	//----- nvinfo : EIATTR_SW_WAR
	.align		4
.L_59:
        /*0144*/ 	.byte	0x04, 0x36
        /*0146*/ 	.short	(.L_61 - .L_60)
.L_60:
        /*0148*/ 	.word	0x00000008
.L_61:


//--------------------- .nv.info._Z19scanExclusiveSharedP4int4S0_jji --------------------------
	.section	.nv.info._Z19scanExclusiveSharedP4int4S0_jji,"",@"SHT_CUDA_INFO"
	.sectionflags	@""
	.align	4


	//----- nvinfo : EIATTR_CUDA_API_VERSION
	.align		4
        /*0000*/ 	.byte	0x04, 0x37
        /*0002*/ 	.short	(.L_63 - .L_62)
.L_62:
        /*0004*/ 	.word	0x00000082


	//----- nvinfo : EIATTR_KPARAM_INFO
	.align		4
.L_63:
        /*0008*/ 	.byte	0x04, 0x17
        /*000a*/ 	.short	(.L_65 - .L_64)
.L_64:
        /*000c*/ 	.word	0x00000000
        /*0010*/ 	.short	0x0004
        /*0012*/ 	.short	0x0018
        /*0014*/ 	.byte	0x00, 0xf0, 0x11, 0x00


	//----- nvinfo : EIATTR_KPARAM_INFO
	.align		4
.L_65:
        /*0018*/ 	.byte	0x04, 0x17
        /*001a*/ 	.short	(.L_67 - .L_66)
.L_66:
        /*001c*/ 	.word	0x00000000
        /*0020*/ 	.short	0x0003
        /*0022*/ 	.short	0x0014
        /*0024*/ 	.byte	0x00, 0xf0, 0x11, 0x00


	//----- nvinfo : EIATTR_KPARAM_INFO
	.align		4
.L_67:
        /*0028*/ 	.byte	0x04, 0x17
        /*002a*/ 	.short	(.L_69 - .L_68)
.L_68:
        /*002c*/ 	.word	0x00000000
        /*0030*/ 	.short	0x0002
        /*0032*/ 	.short	0x0010
        /*0034*/ 	.byte	0x00, 0xf0, 0x11, 0x00


	//----- nvinfo : EIATTR_KPARAM_INFO
	.align		4
.L_69:
        /*0038*/ 	.byte	0x04, 0x17
        /*003a*/ 	.short	(.L_71 - .L_70)
.L_70:
        /*003c*/ 	.word	0x00000000
        /*0040*/ 	.short	0x0001
        /*0042*/ 	.short	0x0008
        /*0044*/ 	.byte	0x00, 0xf5, 0x21, 0x00


	//----- nvinfo : EIATTR_KPARAM_INFO
	.align		4
.L_71:
        /*0048*/ 	.byte	0x04, 0x17
        /*004a*/ 	.short	(.L_73 - .L_72)
.L_72:
        /*004c*/ 	.word	0x00000000
        /*0050*/ 	.short	0x0000
        /*0052*/ 	.short	0x0000
        /*0054*/ 	.byte	0x00, 0xf5, 0x21, 0x00


	//----- nvinfo : EIATTR_SPARSE_MMA_MASK
	.align		4
.L_73:
        /*0058*/ 	.byte	0x03, 0x50
        /*005a*/ 	.short	0x0000


	//----- nvinfo : EIATTR_MAXREG_COUNT
	.align		4
        /*005c*/ 	.byte	0x03, 0x1b
        /*005e*/ 	.short	0x00ff


	//----- nvinfo : EIATTR_NUM_BARRIERS
	.align		4
        /*0060*/ 	.byte	0x02, 0x4c
        /*0062*/ 	.byte	0x01
	.zero		1


	//----- nvinfo : EIATTR_MERCURY_ISA_VERSION
	.align		4
        /*0064*/ 	.byte	0x03, 0x5f
        /*0066*/ 	.short	0x0101


	//----- nvinfo : EIATTR_VRC_CTA_INIT_COUNT
	.align		4
        /*0068*/ 	.byte	0x02, 0x4a
	.zero		1
	.zero		1


	//----- nvinfo : EIATTR_EXIT_INSTR_OFFSETS
	.align		4
        /*006c*/ 	.byte	0x04, 0x1c
        /*006e*/ 	.short	(.L_75 - .L_74)


	//   ....[0]....
.L_74:
        /*0070*/ 	.word	0x000017f0


	//----- nvinfo : EIATTR_INDIRECT_BRANCH_TARGETS
	.align		4
.L_75:
        /*0074*/ 	.byte	0x04, 0x34
        /*0076*/ 	.short	(.L_77 - .L_76)


	//   ....[0]....
.L_76:
        /*0078*/ 	.word	.L_x_125@srel
        /*007c*/ 	.short	0x0
        /*007e*/ 	.short	0x0
        /*0080*/ 	.word	0x3
        /*0084*/ 	.word	.L_x_126@srel
        /*0088*/ 	.word	.L_x_127@srel
        /*008c*/ 	.word	.L_x_34@srel


	//   ....[1]....
        /*0090*/ 	.word	.L_x_129@srel
        /*0094*/ 	.short	0x0
        /*0096*/ 	.short	0x0
        /*0098*/ 	.word	0x3
        /*009c*/ 	.word	.L_x_130@srel
        /*00a0*/ 	.word	.L_x_131@srel
        /*00a4*/ 	.word	.L_x_34@srel


	//   ....[2]....
        /*00a8*/ 	.word	.L_x_133@srel
        /*00ac*/ 	.short	0x0
        /*00ae*/ 	.short	0x0
        /*00b0*/ 	.word	0x3
        /*00b4*/ 	.word	.L_x_134@srel
        /*00b8*/ 	.word	.L_x_135@srel
        /*00bc*/ 	.word	.L_x_36@srel


	//   ....[3]....
        /*00c0*/ 	.word	.L_x_137@srel
        /*00c4*/ 	.short	0x0
        /*00c6*/ 	.short	0x0
        /*00c8*/ 	.word	0x3
        /*00cc*/ 	.word	.L_x_138@srel
        /*00d0*/ 	.word	.L_x_139@srel
        /*00d4*/ 	.word	.L_x_36@srel


	//   ....[4]....
        /*00d8*/ 	.word	.L_x_141@srel
        /*00dc*/ 	.short	0x0
        /*00de*/ 	.short	0x0
        /*00e0*/ 	.word	0x3
        /*00e4*/ 	.word	.L_x_142@srel
        /*00e8*/ 	.word	.L_x_143@srel
        /*00ec*/ 	.word	.L_x_38@srel


	//   ....[5]....
        /*00f0*/ 	.word	.L_x_145@srel
        /*00f4*/ 	.short	0x0
        /*00f6*/ 	.short	0x0
        /*00f8*/ 	.word	0x3
        /*00fc*/ 	.word	.L_x_146@srel
        /*0100*/ 	.word	.L_x_147@srel
        /*0104*/ 	.word	.L_x_38@srel


	//   ....[6]....
        /*0108*/ 	.word	.L_x_149@srel
        /*010c*/ 	.short	0x0
        /*010e*/ 	.short	0x0
        /*0110*/ 	.word	0x3
        /*0114*/ 	.word	.L_x_150@srel
        /*0118*/ 	.word	.L_x_151@srel
        /*011c*/ 	.word	.L_x_152@srel


	//   ....[7]....
        /*0120*/ 	.word	.L_x_153@srel
        /*0124*/ 	.short	0x0
        /*0126*/ 	.short	0x0
        /*0128*/ 	.word	0x3
        /*012c*/ 	.word	.L_x_154@srel
        /*0130*/ 	.word	.L_x_155@srel
        /*0134*/ 	.word	.L_x_152@srel


	//   ....[8]....
        /*0138*/ 	.word	.L_x_157@srel
        /*013c*/ 	.short	0x0
        /*013e*/ 	.short	0x0
        /*0140*/ 	.word	0x3
        /*0144*/ 	.word	.L_x_158@srel
        /*0148*/ 	.word	.L_x_159@srel
        /*014c*/ 	.word	.L_x_44@srel


	//   ....[9]....
        /*0150*/ 	.word	.L_x_161@srel
        /*0154*/ 	.short	0x0
        /*0156*/ 	.short	0x0
        /*0158*/ 	.word	0x3
        /*015c*/ 	.word	.L_x_162@srel
        /*0160*/ 	.word	.L_x_163@srel
        /*0164*/ 	.word	.L_x_52@srel


	//   ....[10]....
        /*0168*/ 	.word	.L_x_165@srel
        /*016c*/ 	.short	0x0
        /*016e*/ 	.short	0x0
        /*0170*/ 	.word	0x3
        /*0174*/ 	.word	.L_x_166@srel
        /*0178*/ 	.word	.L_x_167@srel
        /*017c*/ 	.word	.L_x_52@srel


	//   ....[11]....
        /*0180*/ 	.word	.L_x_169@srel
        /*0184*/ 	.short	0x0
        /*0186*/ 	.short	0x0
        /*0188*/ 	.word	0x3
        /*018c*/ 	.word	.L_x_170@srel
        /*0190*/ 	.word	.L_x_171@srel
        /*0194*/ 	.word	.L_x_53@srel


	//   ....[12]....
        /*0198*/ 	.word	.L_x_173@srel
        /*019c*/ 	.short	0x0
        /*019e*/ 	.short	0x0
        /*01a0*/ 	.word	0x3
        /*01a4*/ 	.word	.L_x_174@srel
        /*01a8*/ 	.word	.L_x_175@srel
        /*01ac*/ 	.word	.L_x_61@srel


	//   ....[13]....
        /*01b0*/ 	.word	.L_x_177@srel
        /*01b4*/ 	.short	0x0
        /*01b6*/ 	.short	0x0
        /*01b8*/ 	.word	0x3
        /*01bc*/ 	.word	.L_x_178@srel
        /*01c0*/ 	.word	.L_x_179@srel
        /*01c4*/ 	.word	.L_x_61@srel


	//   ....[14]....
        /*01c8*/ 	.word	.L_x_181@srel
        /*01cc*/ 	.short	0x0
        /*01ce*/ 	.short	0x0
        /*01d0*/ 	.word	0x3
        /*01d4*/ 	.word	.L_x_182@srel
        /*01d8*/ 	.word	.L_x_183@srel
        /*01dc*/ 	.word	.L_x_63@srel


	//   ....[15]....
        /*01e0*/ 	.word	.L_x_185@srel
        /*01e4*/ 	.short	0x0
        /*01e6*/ 	.short	0x0
        /*01e8*/ 	.word	0x3
        /*01ec*/ 	.word	.L_x_186@srel
        /*01f0*/ 	.word	.L_x_187@srel
        /*01f4*/ 	.word	.L_x_63@srel


	//   ....[16]....
        /*01f8*/ 	.word	.L_x_189@srel
        /*01fc*/ 	.short	0x0
        /*01fe*/ 	.short	0x0
        /*0200*/ 	.word	0x3
        /*0204*/ 	.word	.L_x_190@srel
        /*0208*/ 	.word	.L_x_191@srel
        /*020c*/ 	.word	.L_x_65@srel


	//   ....[17]....
        /*0210*/ 	.word	.L_x_193@srel
        /*0214*/ 	.short	0x0
        /*0216*/ 	.short	0x0
        /*0218*/ 	.word	0x3
        /*021c*/ 	.word	.L_x_194@srel
        /*0220*/ 	.word	.L_x_195@srel
        /*0224*/ 	.word	.L_x_65@srel


	//   ....[18]....
        /*0228*/ 	.word	.L_x_197@srel
        /*022c*/ 	.short	0x0
        /*022e*/ 	.short	0x0
        /*0230*/ 	.word	0x3
        /*0234*/ 	.word	.L_x_198@srel
        /*0238*/ 	.word	.L_x_199@srel
        /*023c*/ 	.word	.L_x_67@srel


	//   ....[19]....
        /*0240*/ 	.word	.L_x_201@srel
        /*0244*/ 	.short	0x0
        /*0246*/ 	.short	0x0
        /*0248*/ 	.word	0x3
        /*024c*/ 	.word	.L_x_202@srel
        /*0250*/ 	.word	.L_x_203@srel
        /*0254*/ 	.word	.L_x_67@srel


	//----- nvinfo : EIATTR_CRS_STACK_SIZE
	.align		4
.L_77:
        /*0258*/ 	.byte	0x04, 0x1e
        /*025a*/ 	.short	(.L_79 - .L_78)
.L_78:
        /*025c*/ 	.word	0x00000000


	//----- nvinfo : EIATTR_CBANK_PARAM_SIZE
	.align		4
.L_79:
        /*0260*/ 	.byte	0x03, 0x19
        /*0262*/ 	.short	0x001c


	//----- nvinfo : EIATTR_PARAM_CBANK
	.align		4
        /*0264*/ 	.byte	0x04, 0x0a
        /*0266*/ 	.short	(.L_81 - .L_80)
	.align		4
.L_80:
        /*0268*/ 	.word	index@(.nv.constant0._Z19scanExclusiveSharedP4int4S0_jji)
        /*026c*/ 	.short	0x0380
        /*026e*/ 	.short	0x001c


	//----- nvinfo : EIATTR_SW_WAR
	.align		4
.L_81:
        /*0270*/ 	.byte	0x04, 0x36
        /*0272*/ 	.short	(.L_83 - .L_82)
.L_82:
        /*0274*/ 	.word	0x00000008
.L_83:


//--------------------- .nv.callgraph             --------------------------
	.section	.nv.callgraph,"",@"SHT_CUDA_CALLGRAPH"
	.align	4
	.sectionentsize	8
	.align		4
        /*0000*/ 	.word	0x00000000
	.align		4
        /*0004*/ 	.word	0xffffffff
	.align		4
        /*0008*/ 	.word	0x00000000
	.align		4
        /*000c*/ 	.word	0xfffffffe
	.align		4
        /*0010*/ 	.word	0x00000000
	.align		4
        /*0014*/ 	.word	0xfffffffd
	.align		4
        /*0018*/ 	.word	0x00000000
	.align		4
        /*001c*/ 	.word	0xfffffffc


//--------------------- .nv.constant2._Z13uniformUpdateP4int4Piji --------------------------
	.section	.nv.constant2._Z13uniformUpdateP4int4Piji,"a",@progbits
	.sectionflags	@""
	.align	4
.nv.constant2._Z13uniformUpdateP4int4Piji:
        /*0000*/ 	.byte	0xe0, 0x01, 0x00, 0x00, 0xc0, 0x01, 0x00, 0x00, 0x90, 0x02, 0x00, 0x00, 0x80, 0x02, 0x00, 0x00
        /*0010*/ 	.byte	0x60, 0x02, 0x00, 0x00, 0x90, 0x02, 0x00, 0x00, 0x20, 0x03, 0x00, 0x00, 0x00, 0x03, 0x00, 0x00
        /*0020*/ 	.byte	0xd0, 0x03, 0x00, 0x00, 0xc0, 0x03, 0x00, 0x00, 0xa0, 0x03, 0x00, 0x00, 0xd0, 0x03, 0x00, 0x00
        /*0030*/ 	.byte	0x60, 0x04, 0x00, 0x00, 0x40, 0x04, 0x00, 0x00, 0x10, 0x05, 0x00, 0x00, 0x00, 0x05, 0x00, 0x00
        /*0040*/ 	.byte	0xe0, 0x04, 0x00, 0x00, 0x10, 0x05, 0x00, 0x00, 0xa0, 0x05, 0x00, 0x00, 0x80, 0x05, 0x00, 0x00
        /*0050*/ 	.byte	0x50, 0x06, 0x00, 0x00, 0x40, 0x06, 0x00, 0x00, 0x20, 0x06, 0x00, 0x00, 0x50, 0x06, 0x00, 0x00


//--------------------- .nv.constant2._Z20scanExclusiveShared2PiS_S_jjji --------------------------
	.section	.nv.constant2._Z20scanExclusiveShared2PiS_S_jjji,"a",@progbits
	.sectionflags	@""
	.align	4
.nv.constant2._Z20scanExclusiveShared2PiS_S_jjji:
        /*0000*/ 	.byte	0x00, 0x03, 0x00, 0x00, 0x40, 0x02, 0x00, 0x00, 0x00, 0x04, 0x00, 0x00, 0x20, 0x04, 0x00, 0x00
        /*0010*/ 	.byte	0xc0, 0x04, 0x00, 0x00, 0x00, 0x04, 0x00, 0x00, 0x60, 0x07, 0x00, 0x00, 0xc0, 0x06, 0x00, 0x00
        /*0020*/ 	.byte	0x70, 0x09, 0x00, 0x00, 0x50, 0x0a, 0x00, 0x00, 0x30, 0x0a, 0x00, 0x00, 0x10, 0x0f, 0x00, 0x00
        /*0030*/ 	.byte	0xf0, 0x0a, 0x00, 0x00, 0xd0, 0x0a, 0x00, 0x00, 0x10, 0x0f, 0x00, 0x00, 0xf0, 0x0c, 0x00, 0x00
        /*0040*/ 	.byte	0x50, 0x0c, 0x00, 0x00, 0x00, 0x0f, 0x00, 0x00


//--------------------- .nv.constant2._Z19scanExclusiveSharedP4int4S0_jji --------------------------
	.section	.nv.constant2._Z19scanExclusiveSharedP4int4S0_jji,"a",@progbits
	.sectionflags	@""
	.align	4
.nv.constant2._Z19scanExclusiveSharedP4int4S0_jji:
        /*0000*/ 	.byte	0x40, 0x01, 0x00, 0x00, 0x20, 0x01, 0x00, 0x00, 0xf0, 0x01, 0x00, 0x00, 0xe0, 0x01, 0x00, 0x00
        /* <DEDUP_REMOVED lines=14> */


//--------------------- .text._Z13uniformUpdateP4int4Piji --------------------------
	.section	.text._Z13uniformUpdateP4int4Piji,"ax",@progbits
	.align	128
        .global         _Z13uniformUpdateP4int4Piji
        .type           _Z13uniformUpdateP4int4Piji,@function
        .size           _Z13uniformUpdateP4int4Piji,(.L_x_205 - _Z13uniformUpdateP4int4Piji)
        .other          _Z13uniformUpdateP4int4Piji,@"STO_CUDA_ENTRY STV_DEFAULT"
_Z13uniformUpdateP4int4Piji:
.text._Z13uniformUpdateP4int4Piji:
[----:B------:R-:W-:Y:S01]  /*0000*/  LDC R1, c[0x0][0x37c] ;  /* 0x0000df00ff017b82 */ /* 0x000fe20000000800 */
[----:B------:R-:W0:Y:S01]  /*0010*/  S2R R0, SR_TID.X ;  /* 0x0000000000007919 */ /* 0x000e220000002100 */
[----:B------:R-:W1:Y:S01]  /*0020*/  LDCU.64 UR6, c[0x0][0x358] ;  /* 0x00006b00ff0677ac */ /* 0x000e620008000a00 */
[----:B------:R-:W2:Y:S05]  /*0030*/  S2R R5, SR_CTAID.X ;  /* 0x0000000000057919 */ /* 0x000eaa0000002500 */
[----:B------:R-:W3:Y:S08]  /*0040*/  S2UR UR5, SR_CgaCtaId ;  /* 0x00000000000579c3 */ /* 0x000ef00000008800 */
[----:B------:R-:W4:Y:S01]  /*0050*/  LDC.64 R2, c[0x0][0x380] ;  /* 0x0000e000ff027b82 */ /* 0x000f220000000a00 */
[----:B0-----:R-:W-:-:S13]  /*0060*/  ISETP.NE.AND P0, PT, R0, RZ, PT ;  /* 0x000000ff0000720c */ /* 0x001fda0003f05270 */
[----:B------:R-:W2:Y:S02]  /*0070*/  @!P0 LDC.64 R8, c[0x0][0x388] ;  /* 0x0000e200ff088b82 */ /* 0x000ea40000000a00 */
[----:B--2---:R-:W-:-:S06]  /*0080*/  @!P0 IMAD.WIDE.U32 R8, R5, 0x4, R8 ;  /* 0x0000000405088825 */ /* 0x004fcc00078e0008 */
[----:B-1----:R0:W2:Y:S01]  /*0090*/  @!P0 LDG.E R9, desc[UR6][R8.64] ;  /* 0x0000000608098981 */ /* 0x0020a2000c1e1900 */
[----:B------:R-:W-:Y:S01]  /*00a0*/  UMOV UR4, 0x400 ;  /* 0x0000040000047882 */ /* 0x000fe20000000000 */
[----:B------:R-:W1:Y:S01]  /*00b0*/  LDCU UR8, c[0x0][0x360] ;  /* 0x00006c00ff0877ac */ /* 0x000e620008000800 */
[----:B---3--:R-:W-:Y:S01]  /*00c0*/  ULEA UR4, UR5, UR4, 0x18 ;  /* 0x0000000405047291 */ /* 0x008fe2000f8ec0ff */
[----:B0-----:R-:W0:Y:S01]  /*00d0*/  LDC R8, c[0x0][0x390] ;  /* 0x0000e400ff087b82 */ /* 0x001e220000000800 */
[----:B-1----:R-:W-:-:S04]  /*00e0*/  IMAD R5, R5, UR8, R0 ;  /* 0x0000000805057c24 */ /* 0x002fc8000f8e0200 */
[----:B----4-:R-:W-:-:S03]  /*00f0*/  IMAD.WIDE.U32 R2, R5, 0x10, R2 ;  /* 0x0000001005027825 */ /* 0x010fc600078e0002 */
[----:B--2---:R1:W-:Y:S01]  /*0100*/  @!P0 STS [UR4], R9 ;  /* 0x00000009ff008988 */ /* 0x0043e20008000804 */
[----:B------:R-:W-:Y:S01]  /*0110*/  BAR.SYNC.DEFER_BLOCKING 0x0 ;  /* 0x0000000000007b1d */ /* 0x000fe20000010000 */
[----:B0-----:R-:W-:-:S05]  /*0120*/  ISETP.GT.AND P0, PT, R8, 0x2, PT ;  /* 0x000000020800780c */ /* 0x001fca0003f04270 */
[----:B------:R1:W5:Y:S04]  /*0130*/  LDG.E.128 R4, desc[UR6][R2.64] ;  /* 0x0000000602047981 */ /* 0x000368000c1e1d00 */
[----:B------:R-:W0:Y:S04]  /*0140*/  LDS R0, [UR4] ;  /* 0x00000004ff007984 */ /* 0x000e280008000800 */
[----:B-1----:R-:W-:Y:S05]  /*0150*/  @P0 BRA `(.L_x_0) ;  /* 0x0000000000280947 */ /* 0x002fea0003800000 */
[----:B------:R-:W-:-:S05]  /*0160*/  VIADD R9, R8, 0xffffffff ;  /* 0xffffffff08097836 */ /* 0x000fca0000000000 */
[----:B------:R-:W-:-:S05]  /*0170*/  VIMNMX.U32 R9, PT, PT, R9, 0x2, PT ;  /* 0x0000000209097848 */ /* 0x000fca0003fe0000 */
[----:B------:R-:W-:-:S04]  /*0180*/  IMAD.SHL.U32 R9, R9, 0x4, RZ ;  /* 0x0000000409097824 */ /* 0x000fc800078e00ff */
[----:B------:R-:W1:Y:S02]  /*0190*/  LDC R10, c[0x2][R9] ;  /* 0x00800000090a7b82 */ /* 0x000e640000000800 */
[----:B-1----:R-:W-:-:S04]  /*01a0*/  SHF.R.S32.HI R11, RZ, 0x1f, R10 ;  /* 0x0000001fff0b7819 */ /* 0x002fc8000001140a */
.L_x_69:
[----:B------:R-:W-:Y:S05]  /*01b0*/  BRX R10 -0x1c0                               (*"BRANCH_TARGETS .L_x_70,.L_x_71,.L_x_1"*) ;  /* 0xfffffffc0a907949 */ /* 0x000fea000383ffff */
.L_x_71:
[----:B0----5:R-:W-:Y:S01]  /*01c0*/  IMAD R4, R4, R0, RZ ;  /* 0x0000000004047224 */ /* 0x021fe200078e02ff */
[----:B------:R-:W-:Y:S06]  /*01d0*/  BRA `(.L_x_1) ;  /* 0x00000000002c7947 */ /* 0x000fec0003800000 */
.L_x_70:
[----:B0----5:R-:W-:Y:S01]  /*01e0*/  IMAD.IADD R4, R4, 0x1, R0 ;  /* 0x0000000104047824 */ /* 0x021fe200078e0200 */
[----:B------:R-:W-:Y:S06]  /*01f0*/  BRA `(.L_x_1) ;  /* 0x0000000000247947 */ /* 0x000fec0003800000 */
.L_x_0:
[----:B------:R-:W-:-:S05]  /*0200*/  IMAD.MOV.U32 R9, RZ, RZ, -0x3 ;  /* 0xfffffffdff097424 */ /* 0x000fca00078e00ff */
[----:B------:R-:W-:-:S05]  /*0210*/  VIADDMNMX.U32 R9, R8, R9, 0x2, PT ;  /* 0x0000000208097446 */ /* 0x000fca0003800009 */
[----:B------:R-:W-:-:S04]  /*0220*/  IMAD.SHL.U32 R9, R9, 0x4, RZ ;  /* 0x0000000409097824 */ /* 0x000fc800078e00ff */
[----:B------:R-:W1:Y:S02]  /*0230*/  LDC R10, c[0x2][R9+0xc] ;  /* 0x00800300090a7b82 */ /* 0x000e640000000800 */
[----:B-1----:R-:W-:-:S04]  /*0240*/  SHF.R.S32.HI R11, RZ, 0x1f, R10 ;  /* 0x0000001fff0b7819 */ /* 0x002fc8000001140a */
.L_x_73:
[----:B------:R-:W-:Y:S05]  /*0250*/  BRX R10 -0x260                               (*"BRANCH_TARGETS .L_x_74,.L_x_75,.L_x_1"*) ;  /* 0xfffffffc0a687949 */ /* 0x000fea000383ffff */
.L_x_75:
[----:B0----5:R-:W-:Y:S01]  /*0260*/  VIMNMX R4, PT, PT, R4, R0, PT ;  /* 0x0000000004047248 */ /* 0x021fe20003fe0100 */
[----:B------:R-:W-:Y:S06]  /*0270*/  BRA `(.L_x_1) ;  /* 0x0000000000047947 */ /* 0x000fec0003800000 */
.L_x_74:
[----:B0----5:R-:W-:-:S07]  /*0280*/  VIMNMX R4, PT, PT, R4, R0, !PT ;  /* 0x0000000004047248 */ /* 0x021fce0007fe0100 */
.L_x_1:
[----:B------:R-:W-:Y:S05]  /*0290*/  @P0 BRA `(.L_x_2) ;  /* 0x0000000000280947 */ /* 0x000fea0003800000 */
[----:B------:R-:W-:-:S05]  /*02a0*/  IMAD.MOV.U32 R9, RZ, RZ, -0x1 ;  /* 0xffffffffff097424 */ /* 0x000fca00078e00ff */
[----:B------:R-:W-:-:S05]  /*02b0*/  VIADDMNMX.U32 R9, R8, R9, 0x2, PT ;  /* 0x0000000208097446 */ /* 0x000fca0003800009 */
[----:B------:R-:W-:-:S04]  /*02c0*/  IMAD.SHL.U32 R9, R9, 0x4, RZ ;  /* 0x0000000409097824 */ /* 0x000fc800078e00ff */
[----:B------:R-:W1:Y:S02]  /*02d0*/  LDC R10, c[0x2][R9+0x18] ;  /* 0x00800600090a7b82 */ /* 0x000e640000000800 */
[----:B-1----:R-:W-:-:S04]  /*02e0*/  SHF.R.S32.HI R11, RZ, 0x1f, R10 ;  /* 0x0000001fff0b7819 */ /* 0x002fc8000001140a */
.L_x_77:
[----:B------:R-:W-:Y:S05]  /*02f0*/  BRX R10 -0x300                               (*"BRANCH_TARGETS .L_x_78,.L_x_79,.L_x_3"*) ;  /* 0xfffffffc0a407949 */ /* 0x000fea000383ffff */
.L_x_79:
[----:B0----5:R-:W-:Y:S01]  /*0300*/  IMAD R5, R5, R0, RZ ;  /* 0x0000000005057224 */ /* 0x021fe200078e02ff */
[----:B------:R-:W-:Y:S06]  /*0310*/  BRA `(.L_x_3) ;  /* 0x00000000002c7947 */ /* 0x000fec0003800000 */
.L_x_78:
[----:B0----5:R-:W-:Y:S01]  /*0320*/  IMAD.IADD R5, R5, 0x1, R0 ;  /* 0x0000000105057824 */ /* 0x021fe200078e0200 */
[----:B------:R-:W-:Y:S06]  /*0330*/  BRA `(.L_x_3) ;  /* 0x0000000000247947 */ /* 0x000fec0003800000 */
.L_x_2:
[----:B------:R-:W-:-:S05]  /*0340*/  IMAD.MOV.U32 R9, RZ, RZ, -0x3 ;  /* 0xfffffffdff097424 */ /* 0x000fca00078e00ff */
[----:B------:R-:W-:-:S05]  /*0350*/  VIADDMNMX.U32 R9, R8, R9, 0x2, PT ;  /* 0x0000000208097446 */ /* 0x000fca0003800009 */
[----:B------:R-:W-:-:S04]  /*0360*/  IMAD.SHL.U32 R9, R9, 0x4, RZ ;  /* 0x0000000409097824 */ /* 0x000fc800078e00ff */
[----:B------:R-:W1:Y:S02]  /*0370*/  LDC R10, c[0x2][R9+0x24] ;  /* 0x00800900090a7b82 */ /* 0x000e640000000800 */
[----:B-1----:R-:W-:-:S04]  /*0380*/  SHF.R.S32.HI R11, RZ, 0x1f, R10 ;  /* 0x0000001fff0b7819 */ /* 0x002fc8000001140a */
.L_x_81:
[----:B------:R-:W-:Y:S05]  /*0390*/  BRX R10 -0x3a0                               (*"BRANCH_TARGETS .L_x_82,.L_x_83,.L_x_3"*) ;  /* 0xfffffffc0a187949 */ /* 0x000fea000383ffff */
.L_x_83:
[----:B0----5:R-:W-:Y:S01]  /*03a0*/  VIMNMX R5, PT, PT, R5, R0, PT ;  /* 0x0000000005057248 */ /* 0x021fe20003fe0100 */
[----:B------:R-:W-:Y:S06]  /*03b0*/  BRA `(.L_x_3) ;  /* 0x0000000000047947 */ /* 0x000fec0003800000 */
.L_x_82:
[----:B0----5:R-:W-:-:S07]  /*03c0*/  VIMNMX R5, PT, PT, R5, R0, !PT ;  /* 0x0000000005057248 */ /* 0x021fce0007fe0100 */
.L_x_3:
[----:B------:R-:W-:Y:S05]  /*03d0*/  @P0 BRA `(.L_x_4) ;  /* 0x0000000000280947 */ /* 0x000fea0003800000 */
[----:B------:R-:W-:-:S04]  /*03e0*/  MOV R9, 0xffffffff ;  /* 0xffffffff00097802 */ /* 0x000fc80000000f00 */
[----:B------:R-:W-:-:S05]  /*03f0*/  VIADDMNMX.U32 R9, R8, R9, 0x2, PT ;  /* 0x0000000208097446 */ /* 0x000fca0003800009 */
[----:B------:R-:W-:-:S04]  /*0400*/  IMAD.SHL.U32 R9, R9, 0x4, RZ ;  /* 0x0000000409097824 */ /* 0x000fc800078e00ff */
[----:B------:R-:W1:Y:S02]  /*0410*/  LDC R10, c[0x2][R9+0x30] ;  /* 0x00800c00090a7b82 */ /* 0x000e640000000800 */
[----:B-1----:R-:W-:-:S04]  /*0420*/  SHF.R.S32.HI R11, RZ, 0x1f, R10 ;  /* 0x0000001fff0b7819 */ /* 0x002fc8000001140a */
.L_x_85:
[----:B------:R-:W-:Y:S05]  /*0430*/  BRX R10 -0x440                               (*"BRANCH_TARGETS .L_x_86,.L_x_87,.L_x_5"*) ;  /* 0xfffffff80af07949 */ /* 0x000fea000383ffff */
.L_x_87:
[----:B0----5:R-:W-:Y:S01]  /*0440*/  IMAD R6, R6, R0, RZ ;  /* 0x0000000006067224 */ /* 0x021fe200078e02ff */
[----:B------:R-:W-:Y:S06]  /*0450*/  BRA `(.L_x_5) ;  /* 0x00000000002c7947 */ /* 0x000fec0003800000 */
.L_x_86:
[----:B0----5:R-:W-:Y:S01]  /*0460*/  IMAD.IADD R6, R6, 0x1, R0 ;  /* 0x0000000106067824 */ /* 0x021fe200078e0200 */
[----:B------:R-:W-:Y:S06]  /*0470*/  BRA `(.L_x_5) ;  /* 0x0000000000247947 */ /* 0x000fec0003800000 */
.L_x_4:
[----:B------:R-:W-:-:S05]  /*0480*/  IMAD.MOV.U32 R9, RZ, RZ, -0x3 ;  /* 0xfffffffdff097424 */ /* 0x000fca00078e00ff */
[----:B------:R-:W-:-:S05]  /*0490*/  VIADDMNMX.U32 R9, R8, R9, 0x2, PT ;  /* 0x0000000208097446 */ /* 0x000fca0003800009 */
[----:B------:R-:W-:-:S04]  /*04a0*/  IMAD.SHL.U32 R9, R9, 0x4, RZ ;  /* 0x0000000409097824 */ /* 0x000fc800078e00ff */
[----:B------:R-:W1:Y:S02]  /*04b0*/  LDC R10, c[0x2][R9+0x3c] ;  /* 0x00800f00090a7b82 */ /* 0x000e640000000800 */
[----:B-1----:R-:W-:-:S04]  /*04c0*/  SHF.R.S32.HI R11, RZ, 0x1f, R10 ;  /* 0x0000001fff0b7819 */ /* 0x002fc8000001140a */
.L_x_89:
[----:B------:R-:W-:Y:S05]  /*04d0*/  BRX R10 -0x4e0                               (*"BRANCH_TARGETS .L_x_90,.L_x_91,.L_x_5"*) ;  /* 0xfffffff80ac87949 */ /* 0x000fea000383ffff */
.L_x_91:
[----:B0----5:R-:W-:Y:S01]  /*04e0*/  VIMNMX R6, PT, PT, R6, R0, PT ;  /* 0x0000000006067248 */ /* 0x021fe20003fe0100 */
[----:B------:R-:W-:Y:S06]  /*04f0*/  BRA `(.L_x_5) ;  /* 0x0000000000047947 */ /* 0x000fec0003800000 */
.L_x_90:
[----:B0----5:R-:W-:-:S07]  /*0500*/  VIMNMX R6, PT, PT, R6, R0, !PT ;  /* 0x0000000006067248 */ /* 0x021fce0007fe0100 */
.L_x_5:
[----:B------:R-:W-:Y:S05]  /*0510*/  @P0 BRA `(.L_x_6) ;  /* 0x0000000000280947 */ /* 0x000fea0003800000 */
[----:B------:R-:W-:-:S05]  /*0520*/  IMAD.MOV.U32 R9, RZ, RZ, -0x1 ;  /* 0xffffffffff097424 */ /* 0x000fca00078e00ff */
[----:B------:R-:W-:-:S04]  /*0530*/  VIADDMNMX.U32 R9, R8, R9, 0x2, PT ;  /* 0x0000000208097446 */ /* 0x000fc80003800009 */
[----:B------:R-:W-:-:S04]  /*0540*/  SHF.L.U32 R10, R9, 0x2, RZ ;  /* 0x00000002090a7819 */ /* 0x000fc800000006ff */
[----:B------:R-:W1:Y:S02]  /*0550*/  LDC R8, c[0x2][R10+0x48] ;  /* 0x008012000a087b82 */ /* 0x000e640000000800 */
[----:B-1----:R-:W-:-:S04]  /*0560*/  SHF.R.S32.HI R9, RZ, 0x1f, R8 ;  /* 0x0000001fff097819 */ /* 0x002fc80000011408 */
.L_x_93:
[----:B------:R-:W-:Y:S05]  /*0570*/  BRX R8 -0x580                                (*"BRANCH_TARGETS .L_x_94,.L_x_95,.L_x_7"*) ;  /* 0xfffffff808a07949 */ /* 0x000fea000383ffff */
.L_x_95:
[----:B0----5:R-:W-:Y:S01]  /*0580*/  IMAD R7, R7, R0, RZ ;  /* 0x0000000007077224 */ /* 0x021fe200078e02ff */
[----:B------:R-:W-:Y:S06]  /*0590*/  BRA `(.L_x_7) ;  /* 0x00000000002c7947 */ /* 0x000fec0003800000 */
.L_x_94:
[----:B0----5:R-:W-:Y:S01]  /*05a0*/  IMAD.IADD R7, R7, 0x1, R0 ;  /* 0x0000000107077824 */ /* 0x021fe200078e0200 */
[----:B------:R-:W-:Y:S06]  /*05b0*/  BRA `(.L_x_7) ;  /* 0x0000000000247947 */ /* 0x000fec0003800000 */
.L_x_6:
[----:B------:R-:W-:-:S05]  /*05c0*/  IMAD.MOV.U32 R9, RZ, RZ, -0x3 ;  /* 0xfffffffdff097424 */ /* 0x000fca00078e00ff */
[----:B------:R-:W-:-:S05]  /*05d0*/  VIADDMNMX.U32 R9, R8, R9, 0x2, PT ;  /* 0x0000000208097446 */ /* 0x000fca0003800009 */
[----:B------:R-:W-:-:S04]  /*05e0*/  IMAD.SHL.U32 R10, R9, 0x4, RZ ;  /* 0x00000004090a7824 */ /* 0x000fc800078e00ff */
[----:B------:R-:W1:Y:S02]  /*05f0*/  LDC R8, c[0x2][R10+0x54] ;  /* 0x008015000a087b82 */ /* 0x000e640000000800 */
[----:B-1----:R-:W-:-:S04]  /*0600*/  SHF.R.S32.HI R9, RZ, 0x1f, R8 ;  /* 0x0000001fff097819 */ /* 0x002fc80000011408 */
.L_x_97:
[----:B------:R-:W-:Y:S05]  /*0610*/  BRX R8 -0x620                                (*"BRANCH_TARGETS .L_x_98,.L_x_99,.L_x_7"*) ;  /* 0xfffffff808787949 */ /* 0x000fea000383ffff */
.L_x_99:
[----:B0----5:R-:W-:Y:S01]  /*0620*/  VIMNMX R7, PT, PT, R7, R0, PT ;  /* 0x0000000007077248 */ /* 0x021fe20003fe0100 */
[----:B------:R-:W-:Y:S06]  /*0630*/  BRA `(.L_x_7) ;  /* 0x0000000000047947 */ /* 0x000fec0003800000 */
.L_x_98:
[----:B0----5:R-:W-:-:S07]  /*0640*/  VIMNMX R7, PT, PT, R7, R0, !PT ;  /* 0x0000000007077248 */ /* 0x021fce0007fe0100 */
.L_x_7:
[----:B-----5:R-:W-:Y:S01]  /*0650*/  STG.E.128 desc[UR6][R2.64], R4 ;  /* 0x0000000402007986 */ /* 0x020fe2000c101d06 */
[----:B------:R-:W-:Y:S05]  /*0660*/  EXIT ;  /* 0x000000000000794d */ /* 0x000fea0003800000 */
.L_x_8:
[----:B------:R-:W-:-:S00]  /*0670*/  BRA `(.L_x_8) ;  /* 0xfffffffc00fc7947 */ /* 0x000fc0000383ffff */
[----:B------:R-:W-:-:S00]  /*0680*/  NOP ;  /* 0x0000000000007918 */ /* 0x000fc00000000000 */
[----:B------:R-:W-:-:S00]  /*0690*/  NOP ;  /* 0x0000000000007918 */ /* 0x000fc00000000000 */
[----:B------:R-:W-:-:S00]  /*06a0*/  NOP ;  /* 0x0000000000007918 */ /* 0x000fc00000000000 */
[----:B------:R-:W-:-:S00]  /*06b0*/  NOP ;  /* 0x0000000000007918 */ /* 0x000fc00000000000 */
[----:B------:R-:W-:-:S00]  /*06c0*/  NOP ;  /* 0x0000000000007918 */ /* 0x000fc00000000000 */
[----:B------:R-:W-:-:S00]  /*06d0*/  NOP ;  /* 0x0000000000007918 */ /* 0x000fc00000000000 */
[----:B------:R-:W-:-:S00]  /*06e0*/  NOP ;  /* 0x0000000000007918 */ /* 0x000fc00000000000 */
[----:B------:R-:W-:-:S00]  /*06f0*/  NOP ;  /* 0x0000000000007918 */ /* 0x000fc00000000000 */
.L_x_205:


//--------------------- .text._Z20scanExclusiveShared2PiS_S_jjji --------------------------
	.section	.text._Z20scanExclusiveShared2PiS_S_jjji,"ax",@progbits
	.align	128
        .global         _Z20scanExclusiveShared2PiS_S_jjji
        .type           _Z20scanExclusiveShared2PiS_S_jjji,@function
        .size           _Z20scanExclusiveShared2PiS_S_jjji,(.L_x_206 - _Z20scanExclusiveShared2PiS_S_jjji)
        .other          _Z20scanExclusiveShared2PiS_S_jjji,@"STO_CUDA_ENTRY STV_DEFAULT"
_Z20scanExclusiveShared2PiS_S_jjji:
.text._Z20scanExclusiveShared2PiS_S_jjji:
[----:B------:R-:W-:Y:S01]  /*0000*/  LDC R1, c[0x0][0x37c] ;  /* 0x0000df00ff017b82 */ /* 0x000fe20000000800 */
[----:B------:R-:W0:Y:S07]  /*0010*/  S2R R4, SR_TID.X ;  /* 0x0000000000047919 */ /* 0x000e2e0000002100 */
[----:B------:R-:W0:Y:S01]  /*0020*/  S2UR UR4, SR_CTAID.X ;  /* 0x00000000000479c3 */ /* 0x000e220000002500 */
[----:B------:R-:W1:Y:S01]  /*0030*/  LDCU UR5, c[0x0][0x398] ;  /* 0x00007300ff0577ac */ /* 0x000e620008000800 */
[----:B------:R-:W-:Y:S01]  /*0040*/  BSSY.RECONVERGENT B0, `(.L_x_9) ;  /* 0x000000c000007945 */ /* 0x000fe20003800200 */
[----:B------:R-:W-:Y:S01]  /*0050*/  IMAD.MOV.U32 R9, RZ, RZ, RZ ;  /* 0x000000ffff097224 */ /* 0x000fe200078e00ff */
[----:B------:R-:W2:Y:S04]  /*0060*/  LDCU UR9, c[0x0][0x39c] ;  /* 0x00007380ff0977ac */ /* 0x000ea80008000800 */
[----:B------:R-:W0:Y:S01]  /*0070*/  LDC R3, c[0x0][0x360] ;  /* 0x0000d800ff037b82 */ /* 0x000e220000000800 */
[----:B------:R-:W3:Y:S01]  /*0080*/  LDCU.64 UR6, c[0x0][0x358] ;  /* 0x00006b00ff0677ac */ /* 0x000ee20008000a00 */
[----:B0-----:R-:W-:-:S05]  /*0090*/  IMAD R0, R3, UR4, R4 ;  /* 0x0000000403007c24 */ /* 0x001fca000f8e0204 */
[----:B-1----:R-:W-:-:S13]  /*00a0*/  ISETP.GE.U32.AND P0, PT, R0, UR5, PT ;  /* 0x0000000500007c0c */ /* 0x002fda000bf06070 */
[----:B--23--:R-:W-:Y:S05]  /*00b0*/  @P0 BRA `(.L_x_10) ;  /* 0x0000000000100947 */ /* 0x00cfea0003800000 */
[----:B------:R-:W0:Y:S01]  /*00c0*/  LDC.64 R2, c[0x0][0x388] ;  /* 0x0000e200ff027b82 */ /* 0x000e220000000a00 */
[----:B------:R-:W-:-:S04]  /*00d0*/  IMAD.SHL.U32 R5, R0, 0x400, RZ ;  /* 0x0000040000057824 */ /* 0x000fc800078e00ff */
[----:B0-----:R-:W-:-:S05]  /*00e0*/  IMAD.WIDE.U32 R2, R5, 0x4, R2 ;  /* 0x0000000405027825 */ /* 0x001fca00078e0002 */
[----:B------:R0:W5:Y:S02]  /*00f0*/  LDG.E R9, desc[UR6][R2.64+0xffc] ;  /* 0x000ffc0602097981 */ /* 0x000164000c1e1900 */
.L_x_10:
[----:B------:R-:W-:Y:S05]  /*0100*/  BSYNC.RECONVERGENT B0 ;  /* 0x0000000000007941 */ /* 0x000fea0003800200 */
.L_x_9:
[----:B------:R-:W-:-:S09]  /*0110*/  UISETP.GE.U32.AND UP0, UPT, UR9, 0x21, UPT ;  /* 0x000000210900788c */ /* 0x000fd2000bf06070 */
[----:B------:R-:W-:Y:S05]  /*0120*/  BRA.U !UP0, `(.L_x_11) ;  /* 0x0000000908787547 */ /* 0x000fea000b800000 */
[----:B------:R-:W1:Y:S01]  /*0130*/  S2UR UR5, SR_CgaCtaId ;  /* 0x00000000000579c3 */ /* 0x000e620000008800 */
[----:B------:R-:W-:Y:S01]  /*0140*/  LOP3.LUT R7, R4, 0x1f, RZ, 0xc0, !PT ;  /* 0x0000001f04077812 */ /* 0x000fe200078ec0ff */
[----:B------:R-:W-:-:S04]  /*0150*/  UMOV UR4, 0x400 ;  /* 0x0000040000047882 */ /* 0x000fc80000000000 */
[----:B------:R-:W-:Y:S02]  /*0160*/  IMAD R12, R4, 0x2, -R7 ;  /* 0x00000002040c7824 */ /* 0x000fe400078e0a07 */
[----:B0-----:R-:W0:Y:S01]  /*0170*/  LDC.64 R2, c[0x0][0x3a0] ;  /* 0x0000e800ff027b82 */ /* 0x001e220000000a00 */
[----:B-1----:R-:W-:-:S06]  /*0180*/  ULEA UR4, UR5, UR4, 0x18 ;  /* 0x0000000405047291 */ /* 0x002fcc000f8ec0ff */
[----:B------:R-:W-:Y:S02]  /*0190*/  LEA R6, R12, UR4, 0x2 ;  /* 0x000000040c067c11 */ /* 0x000fe4000f8e10ff */
[----:B0-----:R-:W-:-:S03]  /*01a0*/  ISETP.GT.AND P1, PT, R2, 0x2, PT ;  /* 0x000000020200780c */ /* 0x001fc60003f24270 */
[----:B-----5:R0:W-:Y:S04]  /*01b0*/  STS [R6+0x80], R9 ;  /* 0x0000800906007388 */ /* 0x0201e80000000800 */
[----:B------:R0:W-:Y:S06]  /*01c0*/  STS [R6], R3 ;  /* 0x0000000306007388 */ /* 0x0001ec0000000800 */
[----:B------:R-:W-:Y:S05]  /*01d0*/  @P1 BRA `(.L_x_12) ;  /* 0x0000000000701947 */ /* 0x000fea0003800000 */
[----:B------:R-:W-:-:S05]  /*01e0*/  VIADD R5, R2, 0xffffffff ;  /* 0xffffffff02057836 */ /* 0x000fca0000000000 */
[----:B------:R-:W-:-:S05]  /*01f0*/  VIMNMX.U32 R5, PT, PT, R5, 0x2, PT ;  /* 0x0000000205057848 */ /* 0x000fca0003fe0000 */
[----:B------:R-:W-:-:S04]  /*0200*/  IMAD.SHL.U32 R5, R5, 0x4, RZ ;  /* 0x0000000405057824 */ /* 0x000fc800078e00ff */
[----:B------:R-:W1:Y:S02]  /*0210*/  LDC R10, c[0x2][R5] ;  /* 0x00800000050a7b82 */ /* 0x000e640000000800 */
[----:B-1----:R-:W-:-:S04]  /*0220*/  SHF.R.S32.HI R11, RZ, 0x1f, R10 ;  /* 0x0000001fff0b7819 */ /* 0x002fc8000001140a */
.L_x_101:
[----:B------:R-:W-:Y:S05]  /*0230*/  BRX R10 -0x240                               (*"BRANCH_TARGETS .L_x_102,.L_x_103,.L_x_104"*) ;  /* 0xfffffffc0a707949 */ /* 0x000fea000383ffff */
.L_x_103:
[----:B------:R-:W0:Y:S04]  /*0240*/  LDS R5, [R6+0x7c] ;  /* 0x00007c0006057984 */ /* 0x000e280000000800 */
[----:B------:R-:W1:Y:S04]  /*0250*/  LDS R8, [R6+0x78] ;  /* 0x0000780006087984 */ /* 0x000e680000000800 */
[----:B------:R-:W2:Y:S04]  /*0260*/  LDS R11, [R6+0x70] ;  /* 0x00007000060b7984 */ /* 0x000ea80000000800 */
[----:B------:R-:W3:Y:S04]  /*0270*/  LDS R13, [R6+0x60] ;  /* 0x00006000060d7984 */ /* 0x000ee80000000800 */
[----:B------:R-:W4:Y:S01]  /*0280*/  LDS R15, [R6+0x40] ;  /* 0x00004000060f7984 */ /* 0x000f220000000800 */
[----:B0-----:R-:W-:-:S04]  /*0290*/  IMAD R9, R9, R5, RZ ;  /* 0x0000000509097224 */ /* 0x001fc800078e02ff */
[----:B-1----:R-:W-:-:S04]  /*02a0*/  IMAD R8, R9, R8, RZ ;  /* 0x0000000809087224 */ /* 0x002fc800078e02ff */
[----:B--2---:R-:W-:-:S04]  /*02b0*/  IMAD R8, R8, R11, RZ ;  /* 0x0000000b08087224 */ /* 0x004fc800078e02ff */
[----:B---3--:R-:W-:-:S04]  /*02c0*/  IMAD R8, R8, R13, RZ ;  /* 0x0000000d08087224 */ /* 0x008fc800078e02ff */
[----:B----4-:R-:W-:-:S05]  /*02d0*/  IMAD R9, R8, R15, RZ ;  /* 0x0000000f08097224 */ /* 0x010fca00078e02ff */
[----:B------:R4:W-:Y:S01]  /*02e0*/  STS [R6+0x80], R9 ;  /* 0x0000800906007388 */ /* 0x0009e20000000800 */
[----:B------:R-:W-:Y:S05]  /*02f0*/  BRA `(.L_x_13) ;  /* 0x0000000000947947 */ /* 0x000fea0003800000 */
.L_x_102:
[----:B------:R-:W-:Y:S04]  /*0300*/  LDS R5, [R6+0x7c] ;  /* 0x00007c0006057984 */ /* 0x000fe80000000800 */
[----:B------:R-:W1:Y:S04]  /*0310*/  LDS R8, [R6+0x78] ;  /* 0x0000780006087984 */ /* 0x000e680000000800 */
[----:B------:R-:W-:Y:S04]  /*0320*/  LDS R11, [R6+0x70] ;  /* 0x00007000060b7984 */ /* 0x000fe80000000800 */
[----:B------:R-:W2:Y:S04]  /*0330*/  LDS R10, [R6+0x60] ;  /* 0x00006000060a7984 */ /* 0x000ea80000000800 */
[----:B------:R-:W0:Y:S01]  /*0340*/  LDS R13, [R6+0x40] ;  /* 0x00004000060d7984 */ /* 0x000e220000000800 */
[----:B-1----:R-:W-:-:S04]  /*0350*/  IADD3 R8, PT, PT, R8, R5, R9 ;  /* 0x0000000508087210 */ /* 0x002fc80007ffe009 */
[----:B--2---:R-:W-:-:S05]  /*0360*/  IADD3 R8, PT, PT, R10, R11, R8 ;  /* 0x0000000b0a087210 */ /* 0x004fca0007ffe008 */
[----:B0-----:R-:W-:-:S05]  /*0370*/  IMAD.IADD R9, R8, 0x1, R13 ;  /* 0x0000000108097824 */ /* 0x001fca00078e020d */
[----:B------:R0:W-:Y:S01]  /*0380*/  STS [R6+0x80], R9 ;  /* 0x0000800906007388 */ /* 0x0001e20000000800 */
[----:B------:R-:W-:Y:S05]  /*0390*/  BRA `(.L_x_13) ;  /* 0x00000000006c7947 */ /* 0x000fea0003800000 */
.L_x_12:
[----:B------:R-:W-:-:S05]  /*03a0*/  IMAD.MOV.U32 R5, RZ, RZ, -0x3 ;  /* 0xfffffffdff057424 */ /* 0x000fca00078e00ff */
[----:B------:R-:W-:-:S05]  /*03b0*/  VIADDMNMX.U32 R5, R2, R5, 0x2, PT ;  /* 0x0000000202057446 */ /* 0x000fca0003800005 */
[----:B------:R-:W-:-:S04]  /*03c0*/  IMAD.SHL.U32 R5, R5, 0x4, RZ ;  /* 0x0000000405057824 */ /* 0x000fc800078e00ff */
[----:B------:R-:W1:Y:S02]  /*03d0*/  LDC R10, c[0x2][R5+0xc] ;  /* 0x00800300050a7b82 */ /* 0x000e640000000800 */
[----:B-1----:R-:W-:-:S04]  /*03e0*/  SHF.R.S32.HI R11, RZ, 0x1f, R10 ;  /* 0x0000001fff0b7819 */ /* 0x002fc8000001140a */
.L_x_105:
[----:B------:R-:W-:Y:S05]  /*03f0*/  BRX R10 -0x400                               (*"BRANCH_TARGETS .L_x_106,.L_x_107,.L_x_104"*) ;  /* 0xfffffffc0a007949 */ /* 0x000fea000383ffff */
.L_x_104:
[----:B------:R2:W3:Y:S01]  /*0400*/  LDS R5, [R6+0x7c] ;  /* 0x00007c0006057984 */ /* 0x0004e20000000800 */
[----:B------:R-:W-:Y:S05]  /*0410*/  BRA `(.L_x_13) ;  /* 0x00000000004c7947 */ /* 0x000fea0003800000 */
.L_x_106:
[----:B------:R-:W-:Y:S04]  /*0420*/  LDS R5, [R6+0x7c] ;  /* 0x00007c0006057984 */ /* 0x000fe80000000800 */
[----:B------:R-:W1:Y:S04]  /*0430*/  LDS R8, [R6+0x78] ;  /* 0x0000780006087984 */ /* 0x000e680000000800 */
[----:B------:R-:W-:Y:S04]  /*0440*/  LDS R11, [R6+0x70] ;  /* 0x00007000060b7984 */ /* 0x000fe80000000800 */
[----:B------:R-:W2:Y:S04]  /*0450*/  LDS R10, [R6+0x60] ;  /* 0x00006000060a7984 */ /* 0x000ea80000000800 */
[----:B------:R-:W0:Y:S01]  /*0460*/  LDS R13, [R6+0x40] ;  /* 0x00004000060d7984 */ /* 0x000e220000000800 */
[----:B-1----:R-:W-:-:S04]  /*0470*/  VIMNMX3 R8, R9, R5, R8, !PT ;  /* 0x000000050908720f */ /* 0x002fc80007800108 */
[----:B--2---:R-:W-:-:S04]  /*0480*/  VIMNMX3 R8, R8, R11, R10, !PT ;  /* 0x0000000b0808720f */ /* 0x004fc8000780010a */
[----:B0-----:R-:W-:-:S05]  /*0490*/  VIMNMX R9, PT, PT, R8, R13, !PT ;  /* 0x0000000d08097248 */ /* 0x001fca0007fe0100 */
[----:B------:R0:W-:Y:S01]  /*04a0*/  STS [R6+0x80], R9 ;  /* 0x0000800906007388 */ /* 0x0001e20000000800 */
[----:B------:R-:W-:Y:S05]  /*04b0*/  BRA `(.L_x_13) ;  /* 0x0000000000247947 */ /* 0x000fea0003800000 */
.L_x_107:
[----:B------:R-:W-:Y:S04]  /*04c0*/  LDS R5, [R6+0x7c] ;  /* 0x00007c0006057984 */ /* 0x000fe80000000800 */
[----:B------:R-:W1:Y:S04]  /*04d0*/  LDS R8, [R6+0x78] ;  /* 0x0000780006087984 */ /* 0x000e680000000800 */
[----:B------:R-:W-:Y:S04]  /*04e0*/  LDS R11, [R6+0x70] ;  /* 0x00007000060b7984 */ /* 0x000fe80000000800 */
[----:B------:R-:W2:Y:S04]  /*04f0*/  LDS R10, [R6+0x60] ;  /* 0x00006000060a7984 */ /* 0x000ea80000000800 */
[----:B------:R-:W0:Y:S01]  /*0500*/  LDS R13, [R6+0x40] ;  /* 0x00004000060d7984 */ /* 0x000e220000000800 */
[----:B-1----:R-:W-:-:S04]  /*0510*/  VIMNMX3 R8, R9, R5, R8, PT ;  /* 0x000000050908720f */ /* 0x002fc80003800108 */
[----:B--2---:R-:W-:-:S04]  /*0520*/  VIMNMX3 R8, R8, R11, R10, PT ;  /* 0x0000000b0808720f */ /* 0x004fc8000380010a */
[----:B0-----:R-:W-:-:S05]  /*0530*/  VIMNMX R9, PT, PT, R8, R13, PT ;  /* 0x0000000d08097248 */ /* 0x001fca0003fe0100 */
[----:B------:R1:W-:Y:S02]  /*0540*/  STS [R6+0x80], R9 ;  /* 0x0000800906007388 */ /* 0x0003e40000000800 */
.L_x_13:
[----:B------:R-:W-:Y:S01]  /*0550*/  BAR.SYNC.DEFER_BLOCKING 0x0 ;  /* 0x0000000000007b1d */ /* 0x000fe20000010000 */
[----:B------:R-:W-:Y:S02]  /*0560*/  ISETP.NE.AND P2, PT, R7, 0x1f, PT ;  /* 0x0000001f0700780c */ /* 0x000fe40003f45270 */
[----:B------:R-:W-:-:S03]  /*0570*/  SHF.R.U32.HI R8, RZ, 0x3, R4 ;  /* 0x00000003ff087819 */ /* 0x000fc60000011604 */
[----:B------:R-:W-:Y:S01]  /*0580*/  BSSY.RECONVERGENT B0, `(.L_x_14) ;  /* 0x0000041000007945 */ /* 0x000fe20003800200 */
[----:B------:R-:W-:-:S07]  /*0590*/  LOP3.LUT R8, R8, 0x7c, RZ, 0xc0, !PT ;  /* 0x0000007c08087812 */ /* 0x000fce00078ec0ff */
[----:B------:R0:W-:Y:S01]  /*05a0*/  @!P2 STS [R8+UR4], R9 ;  /* 0x000000090800a988 */ /* 0x0001e20008000804 */
[----:B------:R-:W-:Y:S01]  /*05b0*/  BAR.SYNC.DEFER_BLOCKING 0x0 ;  /* 0x0000000000007b1d */ /* 0x000fe20000010000 */
[----:B------:R-:W-:-:S13]  /*05c0*/  ISETP.GT.U32.AND P2, PT, R4, 0x7, PT ;  /* 0x000000070400780c */ /* 0x000fda0003f44070 */
[----:B0-----:R-:W-:Y:S05]  /*05d0*/  @P2 BRA `(.L_x_15) ;  /* 0x0000000000ec2947 */ /* 0x001fea0003800000 */
[----:B------:R-:W-:Y:S01]  /*05e0*/  LEA R4, R4, UR4, 0x2 ;  /* 0x0000000404047c11 */ /* 0x000fe2000f8e10ff */
[----:B------:R-:W-:-:S04]  /*05f0*/  UISETP.GE.U32.AND UP0, UPT, UR9, 0x40, UPT ;  /* 0x000000400900788c */ /* 0x000fc8000bf06070 */
[----:B------:R-:W0:Y:S04]  /*0600*/  LDS R7, [R4] ;  /* 0x0000000004077984 */ /* 0x000e280000000800 */
[----:B------:R0:W-:Y:S04]  /*0610*/  STS [R6], R3 ;  /* 0x0000000306007388 */ /* 0x0001e80000000800 */
[----:B0-----:R0:W-:Y:S01]  /*0620*/  STS [R6+0x80], R7 ;  /* 0x0000800706007388 */ /* 0x0011e20000000800 */
[----:B------:R-:W-:Y:S05]  /*0630*/  BRA.U !UP0, `(.L_x_16) ;  /* 0x0000000108cc7547 */ /* 0x000fea000b800000 */
[----:B------:R-:W-:Y:S01]  /*0640*/  USHF.R.U32.HI UR8, URZ, 0x5, UR9 ;  /* 0x00000005ff087899 */ /* 0x000fe20008011609 */
[----:B------:R-:W-:Y:S11]  /*0650*/  @P1 BRA `(.L_x_17) ;  /* 0x0000000000681947 */ /* 0x000ff60003800000 */
[----:B------:R-:W-:-:S05]  /*0660*/  IMAD.MOV.U32 R3, RZ, RZ, -0x1 ;  /* 0xffffffffff037424 */ /* 0x000fca00078e00ff */
[----:B------:R-:W-:-:S05]  /*0670*/  VIADDMNMX.U32 R3, R2, R3, 0x2, PT ;  /* 0x0000000202037446 */ /* 0x000fca0003800003 */
[----:B------:R-:W-:-:S04]  /*0680*/  IMAD.SHL.U32 R3, R3, 0x4, RZ ;  /* 0x0000000403037824 */ /* 0x000fc800078e00ff */
[----:B------:R-:W5:Y:S02]  /*0690*/  LDC R10, c[0x2][R3+0x18] ;  /* 0x00800600030a7b82 */ /* 0x000f640000000800 */
[----:B-----5:R-:W-:-:S04]  /*06a0*/  SHF.R.S32.HI R11, RZ, 0x1f, R10 ;  /* 0x0000001fff0b7819 */ /* 0x020fc8000001140a */
.L_x_109:
[----:B------:R-:W-:Y:S05]  /*06b0*/  BRX R10 -0x6c0                               (*"BRANCH_TARGETS .L_x_110,.L_x_111,.L_x_16"*) ;  /* 0xfffffff80a507949 */ /* 0x000fea000383ffff */
.L_x_111:
[----:B------:R-:W-:-:S05]  /*06c0*/  UMOV UR5, 0x1 ;  /* 0x0000000100057882 */ /* 0x000fca0000000000 */
.L_x_18:
[----:B------:R-:W-:Y:S01]  /*06d0*/  VIADD R3, R12, -UR5 ;  /* 0x800000050c037c36 */ /* 0x000fe20008000000 */
[----:B------:R-:W-:-:S04]  /*06e0*/  USHF.L.U32 UR5, UR5, 0x1, URZ ;  /* 0x0000000105057899 */ /* 0x000fc800080006ff */
[----:B------:R-:W-:Y:S01]  /*06f0*/  LEA R3, R3, UR4, 0x2 ;  /* 0x0000000403037c11 */ /* 0x000fe2000f8e10ff */
[----:B------:R-:W-:-:S04]  /*0700*/  UISETP.GE.U32.AND UP0, UPT, UR5, UR8, UPT ;  /* 0x000000080500728c */ /* 0x000fc8000bf06070 */
[----:B0-----:R-:W0:Y:S02]  /*0710*/  LDS R10, [R3+0x80] ;  /* 0x00008000030a7984 */ /* 0x001e240000000800 */
[----:B0-----:R-:W-:-:S05]  /*0720*/  IMAD R7, R10, R7, RZ ;  /* 0x000000070a077224 */ /* 0x001fca00078e02ff */
[----:B------:R0:W-:Y:S01]  /*0730*/  STS [R6+0x80], R7 ;  /* 0x0000800706007388 */ /* 0x0001e20000000800 */
[----:B------:R-:W-:Y:S05]  /*0740*/  BRA.U !UP0, `(.L_x_18) ;  /* 0xfffffffd08e07547 */ /* 0x000fea000b83ffff */
[----:B------:R-:W-:Y:S05]  /*0750*/  BRA `(.L_x_16) ;  /* 0x0000000000847947 */ /* 0x000fea0003800000 */
.L_x_110:
[----:B------:R-:W-:-:S05]  /*0760*/  UMOV UR5, 0x1 ;  /* 0x0000000100057882 */ /* 0x000fca0000000000 */
.L_x_19:
[----:B------:R-:W-:Y:S01]  /*0770*/  VIADD R3, R12, -UR5 ;  /* 0x800000050c037c36 */ /* 0x000fe20008000000 */
[----:B------:R-:W-:-:S04]  /*0780*/  USHF.L.U32 UR5, UR5, 0x1, URZ ;  /* 0x0000000105057899 */ /* 0x000fc800080006ff */
[----:B------:R-:W-:Y:S01]  /*0790*/  LEA R3, R3, UR4, 0x2 ;  /* 0x0000000403037c11 */ /* 0x000fe2000f8e10ff */
[----:B------:R-:W-:-:S04]  /*07a0*/  UISETP.GE.U32.AND UP0, UPT, UR5, UR8, UPT ;  /* 0x000000080500728c */ /* 0x000fc8000bf06070 */
[----:B0-----:R-:W0:Y:S02]  /*07b0*/  LDS R10, [R3+0x80] ;  /* 0x00008000030a7984 */ /* 0x001e240000000800 */
[----:B0-----:R-:W-:-:S05]  /*07c0*/  IMAD.IADD R7, R10, 0x1, R7 ;  /* 0x000000010a077824 */ /* 0x001fca00078e0207 */
[----:B------:R0:W-:Y:S01]  /*07d0*/  STS [R6+0x80], R7 ;  /* 0x0000800706007388 */ /* 0x0001e20000000800 */
[----:B------:R-:W-:Y:S05]  /*07e0*/  BRA.U !UP0, `(.L_x_19) ;  /* 0xfffffffd08e07547 */ /* 0x000fea000b83ffff */
[----:B------:R-:W-:Y:S05]  /*07f0*/  BRA `(.L_x_16) ;  /* 0x00000000005c7947 */ /* 0x000fea0003800000 */
.L_x_17:
[----:B------:R-:W-:-:S13]  /*0800*/  ISETP.NE.AND P2, PT, R2, 0x3, PT ;  /* 0x000000030200780c */ /* 0x000fda0003f45270 */
[----:B------:R-:W-:Y:S05]  /*0810*/  @!P2 BRA `(.L_x_20) ;  /* 0x000000000030a947 */ /* 0x000fea0003800000 */
[----:B------:R-:W-:-:S13]  /*0820*/  ISETP.NE.AND P2, PT, R2, 0x4, PT ;  /* 0x000000040200780c */ /* 0x000fda0003f45270 */
[----:B------:R-:W-:Y:S05]  /*0830*/  @P2 BRA `(.L_x_16) ;  /* 0x00000000004c2947 */ /* 0x000fea0003800000 */
[----:B------:R-:W-:-:S05]  /*0840*/  UMOV UR5, 0x1 ;  /* 0x0000000100057882 */ /* 0x000fca0000000000 */
.L_x_21:
[----:B------:R-:W-:Y:S01]  /*0850*/  VIADD R3, R12, -UR5 ;  /* 0x800000050c037c36 */ /* 0x000fe20008000000 */
[----:B------:R-:W-:-:S04]  /*0860*/  USHF.L.U32 UR5, UR5, 0x1, URZ ;  /* 0x0000000105057899 */ /* 0x000fc800080006ff */
[----:B------:R-:W-:Y:S01]  /*0870*/  LEA R3, R3, UR4, 0x2 ;  /* 0x0000000403037c11 */ /* 0x000fe2000f8e10ff */
[----:B------:R-:W-:-:S04]  /*0880*/  UISETP.GE.U32.AND UP0, UPT, UR5, UR8, UPT ;  /* 0x000000080500728c */ /* 0x000fc8000bf06070 */
[----:B0-----:R-:W0:Y:S02]  /*0890*/  LDS R10, [R3+0x80] ;  /* 0x00008000030a7984 */ /* 0x001e240000000800 */
[----:B0-----:R-:W-:-:S05]  /*08a0*/  VIMNMX R7, PT, PT, R10, R7, PT ;  /* 0x000000070a077248 */ /* 0x001fca0003fe0100 */
[----:B------:R0:W-:Y:S01]  /*08b0*/  STS [R6+0x80], R7 ;  /* 0x0000800706007388 */ /* 0x0001e20000000800 */
[----:B------:R-:W-:Y:S05]  /*08c0*/  BRA.U !UP0, `(.L_x_21) ;  /* 0xfffffffd08e07547 */ /* 0x000fea000b83ffff */
[----:B------:R-:W-:Y:S05]  /*08d0*/  BRA `(.L_x_16) ;  /* 0x0000000000247947 */ /* 0x000fea0003800000 */
.L_x_20:
[----:B------:R-:W-:-:S05]  /*08e0*/  UMOV UR5, 0x1 ;  /* 0x0000000100057882 */ /* 0x000fca0000000000 */
.L_x_22:
[----:B------:R-:W-:Y:S01]  /*08f0*/  VIADD R3, R12, -UR5 ;  /* 0x800000050c037c36 */ /* 0x000fe20008000000 */
[----:B------:R-:W-:-:S04]  /*0900*/  USHF.L.U32 UR5, UR5, 0x1, URZ ;  /* 0x0000000105057899 */ /* 0x000fc800080006ff */
[----:B------:R-:W-:Y:S01]  /*0910*/  LEA R3, R3, UR4, 0x2 ;  /* 0x0000000403037c11 */ /* 0x000fe2000f8e10ff */
[----:B------:R-:W-:-:S04]  /*0920*/  UISETP.GE.U32.AND UP0, UPT, UR5, UR8, UPT ;  /* 0x000000080500728c */ /* 0x000fc8000bf06070 */
[----:B0-----:R-:W0:Y:S02]  /*0930*/  LDS R10, [R3+0x80] ;  /* 0x00008000030a7984 */ /* 0x001e240000000800 */
[----:B0-----:R-:W-:-:S05]  /*0940*/  VIMNMX R7, PT, PT, R10, R7, !PT ;  /* 0x000000070a077248 */ /* 0x001fca0007fe0100 */
[----:B------:R0:W-:Y:S01]  /*0950*/  STS [R6+0x80], R7 ;  /* 0x0000800706007388 */ /* 0x0001e20000000800 */
[----:B------:R-:W-:Y:S05]  /*0960*/  BRA.U !UP0, `(.L_x_22) ;  /* 0xfffffffd08e07547 */ /* 0x000fea000b83ffff */
.L_x_16:
[----:B------:R-:W5:Y:S04]  /*0970*/  LDS R3, [R6+0x7c] ;  /* 0x00007c0006037984 */ /* 0x000f680000000800 */
[----:B-----5:R0:W-:Y:S02]  /*0980*/  STS [R4], R3 ;  /* 0x0000000304007388 */ /* 0x0201e40000000800 */
.L_x_15:
[----:B------:R-:W-:Y:S05]  /*0990*/  BSYNC.RECONVERGENT B0 ;  /* 0x0000000000007941 */ /* 0x000fea0003800200 */
.L_x_14:
[----:B------:R-:W-:Y:S06]  /*09a0*/  BAR.SYNC.DEFER_BLOCKING 0x0 ;  /* 0x0000000000007b1d */ /* 0x000fec0000010000 */
[----:B------:R-:W0:Y:S01]  /*09b0*/  LDS R8, [R8+UR4] ;  /* 0x0000000408087984 */ /* 0x000e220008000800 */
[----:B------:R-:W-:Y:S05]  /*09c0*/  @P1 BRA `(.L_x_23) ;  /* 0x0000000000281947 */ /* 0x000fea0003800000 */
[----:B0-----:R-:W-:-:S05]  /*09d0*/  IMAD.MOV.U32 R3, RZ, RZ, -0x1 ;  /* 0xffffffffff037424 */ /* 0x001fca00078e00ff */
[----:B------:R-:W-:-:S05]  /*09e0*/  VIADDMNMX.U32 R3, R2, R3, 0x2, PT ;  /* 0x0000000202037446 */ /* 0x000fca0003800003 */
[----:B------:R-:W-:-:S04]  /*09f0*/  IMAD.SHL.U32 R4, R3, 0x4, RZ ;  /* 0x0000000403047824 */ /* 0x000fc800078e00ff */
[----:B------:R-:W0:Y:S02]  /*0a00*/  LDC R2, c[0x2][R4+0x24] ;  /* 0x0080090004027b82 */ /* 0x000e240000000800 */
[----:B0-----:R-:W-:-:S04]  /*0a10*/  SHF.R.S32.HI R3, RZ, 0x1f, R2 ;  /* 0x0000001fff037819 */ /* 0x001fc80000011402 */
.L_x_113:
[----:B------:R-:W-:Y:S05]  /*0a20*/  BRX R2 -0xa30                                (*"BRANCH_TARGETS .L_x_114,.L_x_115,.L_x_24"*) ;  /* 0xfffffff402747949 */ /* 0x000fea000383ffff */
.L_x_115:
[----:B---3--:R-:W-:Y:S01]  /*0a30*/  IMAD R5, R8, R5, RZ ;  /* 0x0000000508057224 */ /* 0x008fe200078e02ff */
[----:B------:R-:W-:Y:S06]  /*0a40*/  BRA `(.L_x_24) ;  /* 0x0000000400307947 */ /* 0x000fec0003800000 */
.L_x_114:
[----:B---3--:R-:W-:Y:S01]  /*0a50*/  IMAD.IADD R5, R8, 0x1, R5 ;  /* 0x0000000108057824 */ /* 0x008fe200078e0205 */
[----:B------:R-:W-:Y:S06]  /*0a60*/  BRA `(.L_x_24) ;  /* 0x0000000400287947 */ /* 0x000fec0003800000 */
.L_x_23:
[----:B0-----:R-:W-:-:S05]  /*0a70*/  IMAD.MOV.U32 R3, RZ, RZ, -0x3 ;  /* 0xfffffffdff037424 */ /* 0x001fca00078e00ff */
[----:B------:R-:W-:-:S05]  /*0a80*/  VIADDMNMX.U32 R3, R2, R3, 0x2, PT ;  /* 0x0000000202037446 */ /* 0x000fca0003800003 */
[----:B------:R-:W-:-:S04]  /*0a90*/  IMAD.SHL.U32 R4, R3, 0x4, RZ ;  /* 0x0000000403047824 */ /* 0x000fc800078e00ff */
[----:B------:R-:W0:Y:S02]  /*0aa0*/  LDC R2, c[0x2][R4+0x30] ;  /* 0x00800c0004027b82 */ /* 0x000e240000000800 */
[----:B0-----:R-:W-:-:S04]  /*0ab0*/  SHF.R.S32.HI R3, RZ, 0x1f, R2 ;  /* 0x0000001fff037819 */ /* 0x001fc80000011402 */
.L_x_117:
[----:B------:R-:W-:Y:S05]  /*0ac0*/  BRX R2 -0xad0                                (*"BRANCH_TARGETS .L_x_118,.L_x_119,.L_x_24"*) ;  /* 0xfffffff4024c7949 */ /* 0x000fea000383ffff */
.L_x_119:
[----:B---3--:R-:W-:Y:S01]  /*0ad0*/  VIMNMX R5, PT, PT, R8, R5, PT ;  /* 0x0000000508057248 */ /* 0x008fe20003fe0100 */
[----:B------:R-:W-:Y:S06]  /*0ae0*/  BRA `(.L_x_24) ;  /* 0x0000000400087947 */ /* 0x000fec0003800000 */
.L_x_118:
[----:B---3--:R-:W-:Y:S01]  /*0af0*/  VIMNMX R5, PT, PT, R8, R5, !PT ;  /* 0x0000000508057248 */ /* 0x008fe20007fe0100 */
[----:B------:R-:W-:Y:S06]  /*0b00*/  BRA `(.L_x_24) ;  /* 0x0000000400007947 */ /* 0x000fec0003800000 */
.L_x_11:
[----:B------:R-:W1:Y:S01]  /*0b10*/  S2UR UR5, SR_CgaCtaId ;  /* 0x00000000000579c3 */ /* 0x000e620000008800 */
[----:B0-----:R-:W-:Y:S01]  /*0b20*/  LOP3.LUT R3, R4, 0x1f, RZ, 0xc0, !PT ;  /* 0x0000001f04037812 */ /* 0x001fe200078ec0ff */
[----:B------:R-:W-:Y:S01]  /*0b30*/  UMOV UR4, 0x400 ;  /* 0x0000040000047882 */ /* 0x000fe20000000000 */
[----:B------:R-:W-:-:S03]  /*0b40*/  UISETP.GE.U32.AND UP0, UPT, UR9, 0x2, UPT ;  /* 0x000000020900788c */ /* 0x000fc6000bf06070 */
[----:B------:R-:W-:Y:S02]  /*0b50*/  IMAD R4, R4, 0x2, -R3 ;  /* 0x0000000204047824 */ /* 0x000fe400078e0a03 */
[----:B------:R-:W0:Y:S01]  /*0b60*/  LDC R5, c[0x0][0x3a4] ;  /* 0x0000e900ff057b82 */ /* 0x000e220000000800 */
[----:B-1----:R-:W-:-:S06]  /*0b70*/  ULEA UR4, UR5, UR4, 0x18 ;  /* 0x0000000405047291 */ /* 0x002fcc000f8ec0ff */
[----:B------:R-:W-:-:S05]  /*0b80*/  LEA R6, R4, UR4, 0x2 ;  /* 0x0000000404067c11 */ /* 0x000fca000f8e10ff */
[----:B0-----:R0:W-:Y:S04]  /*0b90*/  STS [R6], R5 ;  /* 0x0000000506007388 */ /* 0x0011e80000000800 */
[----:B-----5:R0:W-:Y:S01]  /*0ba0*/  STS [R6+0x80], R9 ;  /* 0x0000800906007388 */ /* 0x0201e20000000800 */
[----:B------:R-:W-:Y:S05]  /*0bb0*/  BRA.U !UP0, `(.L_x_25) ;  /* 0x0000000108d07547 */ /* 0x000fea000b800000 */
[----:B------:R-:W1:Y:S02]  /*0bc0*/  LDC R2, c[0x0][0x3a0] ;  /* 0x0000e800ff027b82 */ /* 0x000e640000000800 */
[----:B-1----:R-:W-:-:S13]  /*0bd0*/  ISETP.GT.AND P1, PT, R2, 0x2, PT ;  /* 0x000000020200780c */ /* 0x002fda0003f24270 */
[----:B------:R-:W-:Y:S05]  /*0be0*/  @P1 BRA `(.L_x_26) ;  /* 0x0000000000681947 */ /* 0x000fea0003800000 */
[----:B------:R-:W-:-:S05]  /*0bf0*/  IMAD.MOV.U32 R3, RZ, RZ, -0x1 ;  /* 0xffffffffff037424 */ /* 0x000fca00078e00ff */
[----:B------:R-:W-:-:S05]  /*0c00*/  VIADDMNMX.U32 R3, R2, R3, 0x2, PT ;  /* 0x0000000202037446 */ /* 0x000fca0003800003 */
[----:B0-----:R-:W-:-:S04]  /*0c10*/  IMAD.SHL.U32 R5, R3, 0x4, RZ ;  /* 0x0000000403057824 */ /* 0x001fc800078e00ff */
[----:B------:R-:W0:Y:S02]  /*0c20*/  LDC R2, c[0x2][R5+0x3c] ;  /* 0x00800f0005027b82 */ /* 0x000e240000000800 */
[----:B0-----:R-:W-:-:S04]  /*0c30*/  SHF.R.S32.HI R3, RZ, 0x1f, R2 ;  /* 0x0000001fff037819 */ /* 0x001fc80000011402 */
.L_x_121:
[----:B------:R-:W-:Y:S05]  /*0c40*/  BRX R2 -0xc50                                (*"BRANCH_TARGETS .L_x_122,.L_x_123,.L_x_25"*) ;  /* 0xfffffff002ec7949 */ /* 0x000fea000383ffff */
.L_x_123:
[----:B------:R-:W-:-:S05]  /*0c50*/  UMOV UR5, 0x1 ;  /* 0x0000000100057882 */ /* 0x000fca0000000000 */
.L_x_27:
[----:B------:R-:W-:Y:S01]  /*0c60*/  VIADD R2, R4, -UR5 ;  /* 0x8000000504027c36 */ /* 0x000fe20008000000 */
[----:B------:R-:W-:-:S04]  /*0c70*/  USHF.L.U32 UR5, UR5, 0x1, URZ ;  /* 0x0000000105057899 */ /* 0x000fc800080006ff */
[----:B------:R-:W-:Y:S01]  /*0c80*/  LEA R2, R2, UR4, 0x2 ;  /* 0x0000000402027c11 */ /* 0x000fe2000f8e10ff */
[----:B------:R-:W-:-:S05]  /*0c90*/  UISETP.GE.U32.AND UP0, UPT, UR5, UR9, UPT ;  /* 0x000000090500728c */ /* 0x000fca000bf06070 */
[----:B0-----:R-:W0:Y:S02]  /*0ca0*/  LDS R2, [R2+0x80] ;  /* 0x0000800002027984 */ /* 0x001e240000000800 */
[----:B0-----:R-:W-:-:S05]  /*0cb0*/  IMAD R9, R2, R9, RZ ;  /* 0x0000000902097224 */ /* 0x001fca00078e02ff */
[----:B------:R0:W-:Y:S01]  /*0cc0*/  STS [R6+0x80], R9 ;  /* 0x0000800906007388 */ /* 0x0001e20000000800 */
[----:B------:R-:W-:Y:S05]  /*0cd0*/  BRA.U !UP0, `(.L_x_27) ;  /* 0xfffffffd08e07547 */ /* 0x000fea000b83ffff */
[----:B------:R-:W-:Y:S05]  /*0ce0*/  BRA `(.L_x_25) ;  /* 0x0000000000847947 */ /* 0x000fea0003800000 */
.L_x_122:
[----:B------:R-:W-:-:S05]  /*0cf0*/  UMOV UR5, 0x1 ;  /* 0x0000000100057882 */ /* 0x000fca0000000000 */
.L_x_28:
[----:B------:R-:W-:Y:S01]  /*0d00*/  VIADD R2, R4, -UR5 ;  /* 0x8000000504027c36 */ /* 0x000fe20008000000 */
[----:B------:R-:W-:-:S04]  /*0d10*/  USHF.L.U32 UR5, UR5, 0x1, URZ ;  /* 0x0000000105057899 */ /* 0x000fc800080006ff */
[----:B------:R-:W-:Y:S01]  /*0d20*/  LEA R2, R2, UR4, 0x2 ;  /* 0x0000000402027c11 */ /* 0x000fe2000f8e10ff */
[----:B------:R-:W-:-:S05]  /*0d30*/  UISETP.GE.U32.AND UP0, UPT, UR5, UR9, UPT ;  /* 0x000000090500728c */ /* 0x000fca000bf06070 */
[----:B0-----:R-:W0:Y:S02]  /*0d40*/  LDS R2, [R2+0x80] ;  /* 0x0000800002027984 */ /* 0x001e240000000800 */
[----:B0-----:R-:W-:-:S05]  /*0d50*/  IMAD.IADD R9, R2, 0x1, R9 ;  /* 0x0000000102097824 */ /* 0x001fca00078e0209 */
[----:B------:R0:W-:Y:S01]  /*0d60*/  STS [R6+0x80], R9 ;  /* 0x0000800906007388 */ /* 0x0001e20000000800 */
[----:B------:R-:W-:Y:S05]  /*0d70*/  BRA.U !UP0, `(.L_x_28) ;  /* 0xfffffffd08e07547 */ /* 0x000fea000b83ffff */
[----:B------:R-:W-:Y:S05]  /*0d80*/  BRA `(.L_x_25) ;  /* 0x00000000005c7947 */ /* 0x000fea0003800000 */
.L_x_26:
[----:B------:R-:W-:-:S13]  /*0d90*/  ISETP.NE.AND P1, PT, R2, 0x3, PT ;  /* 0x000000030200780c */ /* 0x000fda0003f25270 */
[----:B------:R-:W-:Y:S05]  /*0da0*/  @!P1 BRA `(.L_x_29) ;  /* 0x0000000000309947 */ /* 0x000fea0003800000 */
[----:B------:R-:W-:-:S13]  /*0db0*/  ISETP.NE.AND P1, PT, R2, 0x4, PT ;  /* 0x000000040200780c */ /* 0x000fda0003f25270 */
[----:B------:R-:W-:Y:S05]  /*0dc0*/  @P1 BRA `(.L_x_25) ;  /* 0x00000000004c1947 */ /* 0x000fea0003800000 */
[----:B------:R-:W-:-:S05]  /*0dd0*/  UMOV UR5, 0x1 ;  /* 0x0000000100057882 */ /* 0x000fca0000000000 */
.L_x_30:
[----:B------:R-:W-:Y:S01]  /*0de0*/  VIADD R2, R4, -UR5 ;  /* 0x8000000504027c36 */ /* 0x000fe20008000000 */
[----:B------:R-:W-:-:S04]  /*0df0*/  USHF.L.U32 UR5, UR5, 0x1, URZ ;  /* 0x0000000105057899 */ /* 0x000fc800080006ff */
[----:B------:R-:W-:Y:S01]  /*0e00*/  LEA R2, R2, UR4, 0x2 ;  /* 0x0000000402027c11 */ /* 0x000fe2000f8e10ff */
[----:B------:R-:W-:-:S05]  /*0e10*/  UISETP.GE.U32.AND UP0, UPT, UR5, UR9, UPT ;  /* 0x000000090500728c */ /* 0x000fca000bf06070 */
[----:B------:R-:W0:Y:S02]  /*0e20*/  LDS R2, [R2+0x80] ;  /* 0x0000800002027984 */ /* 0x000e240000000800 */
[----:B01----:R-:W-:-:S05]  /*0e30*/  VIMNMX R9, PT, PT, R2, R9, PT ;  /* 0x0000000902097248 */ /* 0x003fca0003fe0100 */
[----:B------:R1:W-:Y:S01]  /*0e40*/  STS [R6+0x80], R9 ;  /* 0x0000800906007388 */ /* 0x0003e20000000800 */
[----:B------:R-:W-:Y:S05]  /*0e50*/  BRA.U !UP0, `(.L_x_30) ;  /* 0xfffffffd08e07547 */ /* 0x000fea000b83ffff */
[----:B------:R-:W-:Y:S05]  /*0e60*/  BRA `(.L_x_25) ;  /* 0x0000000000247947 */ /* 0x000fea0003800000 */
.L_x_29:
[----:B------:R-:W-:-:S05]  /*0e70*/  UMOV UR5, 0x1 ;  /* 0x0000000100057882 */ /* 0x000fca0000000000 */
.L_x_31:
[----:B------:R-:W-:Y:S01]  /*0e80*/  VIADD R2, R4, -UR5 ;  /* 0x8000000504027c36 */ /* 0x000fe20008000000 */
[----:B------:R-:W-:-:S04]  /*0e90*/  USHF.L.U32 UR5, UR5, 0x1, URZ ;  /* 0x0000000105057899 */ /* 0x000fc800080006ff */
[----:B------:R-:W-:Y:S01]  /*0ea0*/  LEA R2, R2, UR4, 0x2 ;  /* 0x0000000402027c11 */ /* 0x000fe2000f8e10ff */
[----:B------:R-:W-:-:S05]  /*0eb0*/  UISETP.GE.U32.AND UP0, UPT, UR5, UR9, UPT ;  /* 0x000000090500728c */ /* 0x000fca000bf06070 */
[----:B------:R-:W0:Y:S02]  /*0ec0*/  LDS R2, [R2+0x80] ;  /* 0x0000800002027984 */ /* 0x000e240000000800 */
[----:B0-2---:R-:W-:-:S05]  /*0ed0*/  VIMNMX R9, PT, PT, R2, R9, !PT ;  /* 0x0000000902097248 */ /* 0x005fca0007fe0100 */
[----:B------:R2:W-:Y:S01]  /*0ee0*/  STS [R6+0x80], R9 ;  /* 0x0000800906007388 */ /* 0x0005e20000000800 */
[----:B------:R-:W-:Y:S05]  /*0ef0*/  BRA.U !UP0, `(.L_x_31) ;  /* 0xfffffffd08e07547 */ /* 0x000fea000b83ffff */
.L_x_25:
[----:B0-----:R0:W3:Y:S02]  /*0f00*/  LDS R5, [R6+0x7c] ;  /* 0x00007c0006057984 */ /* 0x0010e40000000800 */
.L_x_24:
[----:B------:R-:W-:Y:S05]  /*0f10*/  @P0 EXIT ;  /* 0x000000000000094d */ /* 0x000fea0003800000 */
[----:B------:R-:W5:Y:S02]  /*0f20*/  LDC.64 R2, c[0x0][0x380] ;  /* 0x0000e000ff027b82 */ /* 0x000f640000000a00 */
[----:B-----5:R-:W-:-:S05]  /*0f30*/  IMAD.WIDE.U32 R2, R0, 0x4, R2 ;  /* 0x0000000400027825 */ /* 0x020fca00078e0002 */
[----:B---3--:R-:W-:Y:S01]  /*0f40*/  STG.E desc[UR6][R2.64], R5 ;  /* 0x0000000502007986 */ /* 0x008fe2000c101906 */
[----:B------:R-:W-:Y:S05]  /*0f50*/  EXIT ;  /* 0x000000000000794d */ /* 0x000fea0003800000 */
.L_x_32:
        /* <DEDUP_REMOVED lines=10> */
.L_x_206:


//--------------------- .text._Z19scanExclusiveSharedP4int4S0_jji --------------------------
	.section	.text._Z19scanExclusiveSharedP4int4S0_jji,"ax",@progbits
	.align	128
        .global         _Z19scanExclusiveSharedP4int4S0_jji
        .type           _Z19scanExclusiveSharedP4int4S0_jji,@function
        .size           _Z19scanExclusiveSharedP4int4S0_jji,(.L_x_207 - _Z19scanExclusiveSharedP4int4S0_jji)
        .other          _Z19scanExclusiveSharedP4int4S0_jji,@"STO_CUDA_ENTRY STV_DEFAULT"
_Z19scanExclusiveSharedP4int4S0_jji:
.text._Z19scanExclusiveSharedP4int4S0_jji:
[----:B------:R-:W-:Y:S01]  /*0000*/  LDC R1, c[0x0][0x37c] ;  /* 0x0000df00ff017b82 */ /* 0x000fe20000000800 */
[----:B------:R-:W0:Y:S07]  /*0010*/  S2R R3, SR_TID.X ;  /* 0x0000000000037919 */ /* 0x000e2e0000002100 */
[----:B------:R-:W0:Y:S01]  /*0020*/  S2UR UR4, SR_CTAID.X ;  /* 0x00000000000479c3 */ /* 0x000e220000002500 */
[----:B------:R-:W1:Y:S07]  /*0030*/  LDCU.64 UR8, c[0x0][0x358] ;  /* 0x00006b00ff0877ac */ /* 0x000e6e0008000a00 */
[----:B------:R-:W0:Y:S08]  /*0040*/  LDC R0, c[0x0][0x360] ;  /* 0x0000d800ff007b82 */ /* 0x000e300000000800 */
[----:B------:R-:W2:Y:S08]  /*0050*/  LDC.64 R4, c[0x0][0x388] ;  /* 0x0000e200ff047b82 */ /* 0x000eb00000000a00 */
[----:B------:R-:W3:Y:S01]  /*0060*/  LDC R2, c[0x0][0x394] ;  /* 0x0000e500ff027b82 */ /* 0x000ee20000000800 */
[----:B0-----:R-:W-:-:S04]  /*0070*/  IMAD R0, R0, UR4, R3 ;  /* 0x0000000400007c24 */ /* 0x001fc8000f8e0203 */
[----:B--2---:R-:W-:-:S06]  /*0080*/  IMAD.WIDE.U32 R4, R0, 0x10, R4 ;  /* 0x0000001000047825 */ /* 0x004fcc00078e0004 */
[----:B-1----:R-:W5:Y:S01]  /*0090*/  LDG.E.128 R4, desc[UR8][R4.64] ;  /* 0x0000000804047981 */ /* 0x002f62000c1e1d00 */
[----:B---3--:R-:W-:-:S13]  /*00a0*/  ISETP.GT.AND P0, PT, R2, 0x2, PT ;  /* 0x000000020200780c */ /* 0x008fda0003f04270 */
[----:B------:R-:W-:Y:S05]  /*00b0*/  @P0 BRA `(.L_x_33) ;  /* 0x0000000000280947 */ /* 0x000fea0003800000 */
[----:B------:R-:W-:-:S05]  /*00c0*/  VIADD R8, R2, 0xffffffff ;  /* 0xffffffff02087836 */ /* 0x000fca0000000000 */
[----:B------:R-:W-:-:S05]  /*00d0*/  VIMNMX.U32 R8, PT, PT, R8, 0x2, PT ;  /* 0x0000000208087848 */ /* 0x000fca0003fe0000 */
[----:B------:R-:W-:-:S04]  /*00e0*/  IMAD.SHL.U32 R10, R8, 0x4, RZ ;  /* 0x00000004080a7824 */ /* 0x000fc800078e00ff */
[----:B------:R-:W0:Y:S02]  /*00f0*/  LDC R8, c[0x2][R10] ;  /* 0x008000000a087b82 */ /* 0x000e240000000800 */
[----:B0-----:R-:W-:-:S04]  /*0100*/  SHF.R.S32.HI R9, RZ, 0x1f, R8 ;  /* 0x0000001fff097819 */ /* 0x001fc80000011408 */
.L_x_125:
[----:B------:R-:W-:Y:S05]  /*0110*/  BRX R8 -0x120                                (*"BRANCH_TARGETS .L_x_126,.L_x_127,.L_x_34"*) ;  /* 0xfffffffc08b87949 */ /* 0x000fea000383ffff */
.L_x_127:
[----:B-----5:R-:W-:Y:S01]  /*0120*/  IMAD R5, R4, R5, RZ ;  /* 0x0000000504057224 */ /* 0x020fe200078e02ff */
[----:B------:R-:W-:Y:S06]  /*0130*/  BRA `(.L_x_34) ;  /* 0x00000000002c7947 */ /* 0x000fec0003800000 */
.L_x_126:
[----:B-----5:R-:W-:Y:S01]  /*0140*/  IMAD.IADD R5, R4, 0x1, R5 ;  /* 0x0000000104057824 */ /* 0x020fe200078e0205 */
[----:B------:R-:W-:Y:S06]  /*0150*/  BRA `(.L_x_34) ;  /* 0x0000000000247947 */ /* 0x000fec0003800000 */
.L_x_33:
[----:B------:R-:W-:-:S05]  /*0160*/  IMAD.MOV.U32 R9, RZ, RZ, -0x3 ;  /* 0xfffffffdff097424 */ /* 0x000fca00078e00ff */
[----:B------:R-:W-:-:S05]  /*0170*/  VIADDMNMX.U32 R8, R2, R9, 0x2, PT ;  /* 0x0000000202087446 */ /* 0x000fca0003800009 */
[----:B------:R-:W-:-:S04]  /*0180*/  IMAD.SHL.U32 R10, R8, 0x4, RZ ;  /* 0x00000004080a7824 */ /* 0x000fc800078e00ff */
[----:B------:R-:W0:Y:S02]  /*0190*/  LDC R8, c[0x2][R10+0xc] ;  /* 0x008003000a087b82 */ /* 0x000e240000000800 */
[----:B0-----:R-:W-:-:S04]  /*01a0*/  SHF.R.S32.HI R9, RZ, 0x1f, R8 ;  /* 0x0000001fff097819 */ /* 0x001fc80000011408 */
.L_x_129:
[----:B------:R-:W-:Y:S05]  /*01b0*/  BRX R8 -0x1c0                                (*"BRANCH_TARGETS .L_x_130,.L_x_131,.L_x_34"*) ;  /* 0xfffffffc08907949 */ /* 0x000fea000383ffff */
.L_x_131:
[----:B-----5:R-:W-:Y:S01]  /*01c0*/  VIMNMX R5, PT, PT, R4, R5, PT ;  /* 0x0000000504057248 */ /* 0x020fe20003fe0100 */
[----:B------:R-:W-:Y:S06]  /*01d0*/  BRA `(.L_x_34) ;  /* 0x0000000000047947 */ /* 0x000fec0003800000 */
.L_x_130:
[----:B-----5:R-:W-:-:S07]  /*01e0*/  VIMNMX R5, PT, PT, R4, R5, !PT ;  /* 0x0000000504057248 */ /* 0x020fce0007fe0100 */
.L_x_34:
[----:B------:R-:W-:Y:S05]  /*01f0*/  @P0 BRA `(.L_x_35) ;  /* 0x0000000000280947 */ /* 0x000fea0003800000 */
[----:B------:R-:W-:-:S05]  /*0200*/  IMAD.MOV.U32 R9, RZ, RZ, -0x1 ;  /* 0xffffffffff097424 */ /* 0x000fca00078e00ff */
[----:B------:R-:W-:-:S05]  /*0210*/  VIADDMNMX.U32 R8, R2, R9, 0x2, PT ;  /* 0x0000000202087446 */ /* 0x000fca0003800009 */
[----:B------:R-:W-:-:S04]  /*0220*/  IMAD.SHL.U32 R10, R8, 0x4, RZ ;  /* 0x00000004080a7824 */ /* 0x000fc800078e00ff */
[----:B------:R-:W0:Y:S02]  /*0230*/  LDC R8, c[0x2][R10+0x18] ;  /* 0x008006000a087b82 */ /* 0x000e240000000800 */
[----:B0-----:R-:W-:-:S04]  /*0240*/  SHF.R.S32.HI R9, RZ, 0x1f, R8 ;  /* 0x0000001fff097819 */ /* 0x001fc80000011408 */
.L_x_133:
[----:B------:R-:W-:Y:S05]  /*0250*/  BRX R8 -0x260                                (*"BRANCH_TARGETS .L_x_134,.L_x_135,.L_x_36"*) ;  /* 0xfffffffc08687949 */ /* 0x000fea000383ffff */
.L_x_135:
[----:B-----5:R-:W-:Y:S01]  /*0260*/  IMAD R6, R6, R5, RZ ;  /* 0x0000000506067224 */ /* 0x020fe200078e02ff */
[----:B------:R-:W-:Y:S06]  /*0270*/  BRA `(.L_x_36) ;  /* 0x00000000002c7947 */ /* 0x000fec0003800000 */
.L_x_134:
[----:B-----5:R-:W-:Y:S01]  /*0280*/  IMAD.IADD R6, R6, 0x1, R5 ;  /* 0x0000000106067824 */ /* 0x020fe200078e0205 */
[----:B------:R-:W-:Y:S06]  /*0290*/  BRA `(.L_x_36) ;  /* 0x0000000000247947 */ /* 0x000fec0003800000 */
.L_x_35:
[----:B------:R-:W-:-:S05]  /*02a0*/  IMAD.MOV.U32 R9, RZ, RZ, -0x3 ;  /* 0xfffffffdff097424 */ /* 0x000fca00078e00ff */
[----:B------:R-:W-:-:S05]  /*02b0*/  VIADDMNMX.U32 R9, R2, R9, 0x2, PT ;  /* 0x0000000202097446 */ /* 0x000fca0003800009 */
[----:B------:R-:W-:-:S04]  /*02c0*/  IMAD.SHL.U32 R10, R9, 0x4, RZ ;  /* 0x00000004090a7824 */ /* 0x000fc800078e00ff */
[----:B------:R-:W0:Y:S02]  /*02d0*/  LDC R8, c[0x2][R10+0x24] ;  /* 0x008009000a087b82 */ /* 0x000e240000000800 */
[----:B0-----:R-:W-:-:S04]  /*02e0*/  SHF.R.S32.HI R9, RZ, 0x1f, R8 ;  /* 0x0000001fff097819 */ /* 0x001fc80000011408 */
.L_x_137:
[----:B------:R-:W-:Y:S05]  /*02f0*/  BRX R8 -0x300                                (*"BRANCH_TARGETS .L_x_138,.L_x_139,.L_x_36"*) ;  /* 0xfffffffc08407949 */ /* 0x000fea000383ffff */
.L_x_139:
[----:B-----5:R-:W-:Y:S01]  /*0300*/  VIMNMX R6, PT, PT, R6, R5, PT ;  /* 0x0000000506067248 */ /* 0x020fe20003fe0100 */
[----:B------:R-:W-:Y:S06]  /*0310*/  BRA `(.L_x_36) ;  /* 0x0000000000047947 */ /* 0x000fec0003800000 */
.L_x_138:
[----:B-----5:R-:W-:-:S07]  /*0320*/  VIMNMX R6, PT, PT, R6, R5, !PT ;  /* 0x0000000506067248 */ /* 0x020fce0007fe0100 */
.L_x_36:
[----:B------:R-:W-:Y:S05]  /*0330*/  @P0 BRA `(.L_x_37) ;  /* 0x0000000000280947 */ /* 0x000fea0003800000 */
[----:B------:R-:W-:-:S05]  /*0340*/  IMAD.MOV.U32 R9, RZ, RZ, -0x1 ;  /* 0xffffffffff097424 */ /* 0x000fca00078e00ff */
[----:B------:R-:W-:-:S05]  /*0350*/  VIADDMNMX.U32 R9, R2, R9, 0x2, PT ;  /* 0x0000000202097446 */ /* 0x000fca0003800009 */
[----:B------:R-:W-:-:S04]  /*0360*/  IMAD.SHL.U32 R10, R9, 0x4, RZ ;  /* 0x00000004090a7824 */ /* 0x000fc800078e00ff */
[----:B------:R-:W0:Y:S02]  /*0370*/  LDC R8, c[0x2][R10+0x30] ;  /* 0x00800c000a087b82 */ /* 0x000e240000000800 */
[----:B0-----:R-:W-:-:S04]  /*0380*/  SHF.R.S32.HI R9, RZ, 0x1f, R8 ;  /* 0x0000001fff097819 */ /* 0x001fc80000011408 */
.L_x_141:
[----:B------:R-:W-:Y:S05]  /*0390*/  BRX R8 -0x3a0                                (*"BRANCH_TARGETS .L_x_142,.L_x_143,.L_x_38"*) ;  /* 0xfffffffc08187949 */ /* 0x000fea000383ffff */
.L_x_143:
[----:B-----5:R-:W-:Y:S01]  /*03a0*/  IMAD R7, R7, R6, RZ ;  /* 0x0000000607077224 */ /* 0x020fe200078e02ff */
[----:B------:R-:W-:Y:S06]  /*03b0*/  BRA `(.L_x_38) ;  /* 0x00000000002c7947 */ /* 0x000fec0003800000 */
.L_x_142:
[----:B-----5:R-:W-:Y:S01]  /*03c0*/  IMAD.IADD R7, R7, 0x1, R6 ;  /* 0x0000000107077824 */ /* 0x020fe200078e0206 */
[----:B------:R-:W-:Y:S06]  /*03d0*/  BRA `(.L_x_38) ;  /* 0x0000000000247947 */ /* 0x000fec0003800000 */
.L_x_37:
[----:B------:R-:W-:-:S05]  /*03e0*/  IMAD.MOV.U32 R9, RZ, RZ, -0x3 ;  /* 0xfffffffdff097424 */ /* 0x000fca00078e00ff */
[----:B------:R-:W-:-:S05]  /*03f0*/  VIADDMNMX.U32 R9, R2, R9, 0x2, PT ;  /* 0x0000000202097446 */ /* 0x000fca0003800009 */
[----:B------:R-:W-:-:S04]  /*0400*/  IMAD.SHL.U32 R10, R9, 0x4, RZ ;  /* 0x00000004090a7824 */ /* 0x000fc800078e00ff */
[----:B------:R-:W0:Y:S02]  /*0410*/  LDC R8, c[0x2][R10+0x3c] ;  /* 0x00800f000a087b82 */ /* 0x000e240000000800 */
[----:B0-----:R-:W-:-:S04]  /*0420*/  SHF.R.S32.HI R9, RZ, 0x1f, R8 ;  /* 0x0000001fff097819 */ /* 0x001fc80000011408 */
.L_x_145:
[----:B------:R-:W-:Y:S05]  /*0430*/  BRX R8 -0x440                                (*"BRANCH_TARGETS .L_x_146,.L_x_147,.L_x_38"*) ;  /* 0xfffffff808f07949 */ /* 0x000fea000383ffff */
.L_x_147:
[----:B-----5:R-:W-:Y:S01]  /*0440*/  VIMNMX R7, PT, PT, R7, R6, PT ;  /* 0x0000000607077248 */ /* 0x020fe20003fe0100 */
[----:B------:R-:W-:Y:S06]  /*0450*/  BRA `(.L_x_38) ;  /* 0x0000000000047947 */ /* 0x000fec0003800000 */
.L_x_146:
[----:B-----5:R-:W-:-:S07]  /*0460*/  VIMNMX R7, PT, PT, R7, R6, !PT ;  /* 0x0000000607077248 */ /* 0x020fce0007fe0100 */
.L_x_38:
[----:B------:R-:W0:Y:S02]  /*0470*/  LDCU UR6, c[0x0][0x390] ;  /* 0x00007200ff0677ac */ /* 0x000e240008000800 */
[----:B0-----:R-:W-:-:S09]  /*0480*/  UISETP.GE.U32.AND UP0, UPT, UR6, 0x84, UPT ;  /* 0x000000840600788c */ /* 0x001fd2000bf06070 */
[----:B------:R-:W-:Y:S05]  /*0490*/  BRA.U !UP0, `(.L_x_39) ;  /* 0x00000009087c7547 */ /* 0x000fea000b800000 */
[----:B------:R-:W0:Y:S01]  /*04a0*/  S2UR UR5, SR_CgaCtaId ;  /* 0x00000000000579c3 */ /* 0x000e220000008800 */
[----:B------:R-:W-:Y:S01]  /*04b0*/  LOP3.LUT R12, R3, 0x1f, RZ, 0xc0, !PT ;  /* 0x0000001f030c7812 */ /* 0x000fe200078ec0ff */
[----:B------:R-:W-:-:S04]  /*04c0*/  UMOV UR4, 0x400 ;  /* 0x0000040000047882 */ /* 0x000fc80000000000 */
[----:B------:R-:W-:Y:S02]  /*04d0*/  IMAD R15, R3, 0x2, -R12 ;  /* 0x00000002030f7824 */ /* 0x000fe400078e0a0c */
[----:B------:R-:W1:Y:S01]  /*04e0*/  LDC R9, c[0x0][0x398] ;  /* 0x0000e600ff097b82 */ /* 0x000e620000000800 */
[----:B0-----:R-:W-:-:S06]  /*04f0*/  ULEA UR4, UR5, UR4, 0x18 ;  /* 0x0000000405047291 */ /* 0x001fcc000f8ec0ff */
[----:B------:R-:W-:-:S05]  /*0500*/  LEA R8, R15, UR4, 0x2 ;  /* 0x000000040f087c11 */ /* 0x000fca000f8e10ff */
[----:B-----5:R0:W-:Y:S04]  /*0510*/  STS [R8+0x80], R7 ;  /* 0x0000800708007388 */ /* 0x0201e80000000800 */
[----:B-1----:R0:W-:Y:S01]  /*0520*/  STS [R8], R9 ;  /* 0x0000000908007388 */ /* 0x0021e20000000800 */
[----:B------:R-:W-:Y:S05]  /*0530*/  @P0 BRA `(.L_x_40) ;  /* 0x0000000000700947 */ /* 0x000fea0003800000 */
[----:B------:R-:W-:-:S05]  /*0540*/  IMAD.MOV.U32 R11, RZ, RZ, -0x1 ;  /* 0xffffffffff0b7424 */ /* 0x000fca00078e00ff */
[----:B------:R-:W-:-:S05]  /*0550*/  VIADDMNMX.U32 R11, R2, R11, 0x2, PT ;  /* 0x00000002020b7446 */ /* 0x000fca000380000b */
[----:B------:R-:W-:-:S04]  /*0560*/  IMAD.SHL.U32 R13, R11, 0x4, RZ ;  /* 0x000000040b0d7824 */ /* 0x000fc800078e00ff */
[----:B------:R-:W1:Y:S02]  /*0570*/  LDC R10, c[0x2][R13+0x48] ;  /* 0x008012000d0a7b82 */ /* 0x000e640000000800 */
[----:B-1----:R-:W-:-:S04]  /*0580*/  SHF.R.S32.HI R11, RZ, 0x1f, R10 ;  /* 0x0000001fff0b7819 */ /* 0x002fc8000001140a */
.L_x_149:
[----:B------:R-:W-:Y:S05]  /*0590*/  BRX R10 -0x5a0                               (*"BRANCH_TARGETS .L_x_150,.L_x_151,.L_x_152"*) ;  /* 0xfffffff80a987949 */ /* 0x000fea000383ffff */
.L_x_151:
[----:B------:R-:W1:Y:S04]  /*05a0*/  LDS R10, [R8+0x7c] ;  /* 0x00007c00080a7984 */ /* 0x000e680000000800 */
[----:B------:R-:W2:Y:S04]  /*05b0*/  LDS R14, [R8+0x78] ;  /* 0x00007800080e7984 */ /* 0x000ea80000000800 */
[----:B------:R-:W3:Y:S04]  /*05c0*/  LDS R16, [R8+0x70] ;  /* 0x0000700008107984 */ /* 0x000ee80000000800 */
[----:B------:R-:W4:Y:S04]  /*05d0*/  LDS R18, [R8+0x60] ;  /* 0x0000600008127984 */ /* 0x000f280000000800 */
[----:B------:R-:W5:Y:S01]  /*05e0*/  LDS R20, [R8+0x40] ;  /* 0x0000400008147984 */ /* 0x000f620000000800 */
[----:B-1----:R-:W-:-:S04]  /*05f0*/  IMAD R11, R10, R7, RZ ;  /* 0x000000070a0b7224 */ /* 0x002fc800078e02ff */
[----:B--2---:R-:W-:-:S04]  /*0600*/  IMAD R11, R11, R14, RZ ;  /* 0x0000000e0b0b7224 */ /* 0x004fc800078e02ff */
[----:B---3--:R-:W-:-:S04]  /*0610*/  IMAD R11, R11, R16, RZ ;  /* 0x000000100b0b7224 */ /* 0x008fc800078e02ff */
[----:B----4-:R-:W-:-:S04]  /*0620*/  IMAD R11, R11, R18, RZ ;  /* 0x000000120b0b7224 */ /* 0x010fc800078e02ff */
[----:B-----5:R-:W-:-:S05]  /*0630*/  IMAD R13, R11, R20, RZ ;  /* 0x000000140b0d7224 */ /* 0x020fca00078e02ff */
[----:B------:R1:W-:Y:S01]  /*0640*/  STS [R8+0x80], R13 ;  /* 0x0000800d08007388 */ /* 0x0003e20000000800 */
[----:B------:R-:W-:Y:S05]  /*0650*/  BRA `(.L_x_41) ;  /* 0x0000000000987947 */ /* 0x000fea0003800000 */
.L_x_150:
[----:B------:R-:W-:Y:S04]  /*0660*/  LDS R10, [R8+0x7c] ;  /* 0x00007c00080a7984 */ /* 0x000fe80000000800 */
[----:B------:R-:W1:Y:S04]  /*0670*/  LDS R11, [R8+0x78] ;  /* 0x00007800080b7984 */ /* 0x000e680000000800 */
[----:B------:R-:W-:Y:S04]  /*0680*/  LDS R14, [R8+0x70] ;  /* 0x00007000080e7984 */ /* 0x000fe80000000800 */
[----:B------:R-:W2:Y:S04]  /*0690*/  LDS R13, [R8+0x60] ;  /* 0x00006000080d7984 */ /* 0x000ea80000000800 */
[----:B------:R-:W3:Y:S01]  /*06a0*/  LDS R16, [R8+0x40] ;  /* 0x0000400008107984 */ /* 0x000ee20000000800 */
[----:B-1----:R-:W-:-:S04]  /*06b0*/  IADD3 R11, PT, PT, R11, R10, R7 ;  /* 0x0000000a0b0b7210 */ /* 0x002fc80007ffe007 */
[----:B--2---:R-:W-:-:S05]  /*06c0*/  IADD3 R13, PT, PT, R13, R14, R11 ;  /* 0x0000000e0d0d7210 */ /* 0x004fca0007ffe00b */
[----:B---3--:R-:W-:-:S05]  /*06d0*/  IMAD.IADD R13, R13, 0x1, R16 ;  /* 0x000000010d0d7824 */ /* 0x008fca00078e0210 */
[----:B------:R1:W-:Y:S01]  /*06e0*/  STS [R8+0x80], R13 ;  /* 0x0000800d08007388 */ /* 0x0003e20000000800 */
[----:B------:R-:W-:Y:S05]  /*06f0*/  BRA `(.L_x_41) ;  /* 0x0000000000707947 */ /* 0x000fea0003800000 */
.L_x_40:
[----:B------:R-:W-:-:S05]  /*0700*/  IMAD.MOV.U32 R11, RZ, RZ, -0x3 ;  /* 0xfffffffdff0b7424 */ /* 0x000fca00078e00ff */
[----:B------:R-:W-:-:S05]  /*0710*/  VIADDMNMX.U32 R11, R2, R11, 0x2, PT ;  /* 0x00000002020b7446 */ /* 0x000fca000380000b */
[----:B------:R-:W-:-:S04]  /*0720*/  IMAD.SHL.U32 R13, R11, 0x4, RZ ;  /* 0x000000040b0d7824 */ /* 0x000fc800078e00ff */
[----:B------:R-:W1:Y:S02]  /*0730*/  LDC R10, c[0x2][R13+0x54] ;  /* 0x008015000d0a7b82 */ /* 0x000e640000000800 */
[----:B-1----:R-:W-:-:S04]  /*0740*/  SHF.R.S32.HI R11, RZ, 0x1f, R10 ;  /* 0x0000001fff0b7819 */ /* 0x002fc8000001140a */
.L_x_153:
[----:B------:R-:W-:Y:S05]  /*0750*/  BRX R10 -0x760                               (*"BRANCH_TARGETS .L_x_154,.L_x_155,.L_x_152"*) ;  /* 0xfffffff80a287949 */ /* 0x000fea000383ffff */
.L_x_152:
[----:B------:R3:W4:Y:S01]  /*0760*/  LDS R10, [R8+0x7c] ;  /* 0x00007c00080a7984 */ /* 0x0007220000000800 */
[----:B------:R-:W-:Y:S01]  /*0770*/  IMAD.MOV.U32 R13, RZ, RZ, R7 ;  /* 0x000000ffff0d7224 */ /* 0x000fe200078e0007 */
[----:B------:R-:W-:Y:S06]  /*0780*/  BRA `(.L_x_41) ;  /* 0x00000000004c7947 */ /* 0x000fec0003800000 */
.L_x_154:
[----:B------:R-:W-:Y:S04]  /*0790*/  LDS R10, [R8+0x7c] ;  /* 0x00007c00080a7984 */ /* 0x000fe80000000800 */
[----:B------:R-:W1:Y:S04]  /*07a0*/  LDS R11, [R8+0x78] ;  /* 0x00007800080b7984 */ /* 0x000e680000000800 */
[----:B------:R-:W-:Y:S04]  /*07b0*/  LDS R14, [R8+0x70] ;  /* 0x00007000080e7984 */ /* 0x000fe80000000800 */
[----:B------:R-:W2:Y:S04]  /*07c0*/  LDS R13, [R8+0x60] ;  /* 0x00006000080d7984 */ /* 0x000ea80000000800 */
[----:B------:R-:W3:Y:S01]  /*07d0*/  LDS R16, [R8+0x40] ;  /* 0x0000400008107984 */ /* 0x000ee20000000800 */
[----:B-1----:R-:W-:-:S04]  /*07e0*/  VIMNMX3 R11, R7, R10, R11, !PT ;  /* 0x0000000a070b720f */ /* 0x002fc8000780010b */
[----:B--2---:R-:W-:-:S04]  /*07f0*/  VIMNMX3 R13, R11, R14, R13, !PT ;  /* 0x0000000e0b0d720f */ /* 0x004fc8000780010d */
[----:B---3--:R-:W-:-:S05]  /*0800*/  VIMNMX R13, PT, PT, R13, R16, !PT ;  /* 0x000000100d0d7248 */ /* 0x008fca0007fe0100 */
[----:B------:R1:W-:Y:S01]  /*0810*/  STS [R8+0x80], R13 ;  /* 0x0000800d08007388 */ /* 0x0003e20000000800 */
[----:B------:R-:W-:Y:S05]  /*0820*/  BRA `(.L_x_41) ;  /* 0x0000000000247947 */ /* 0x000fea0003800000 */
.L_x_155:
[----:B------:R-:W-:Y:S04]  /*0830*/  LDS R10, [R8+0x7c] ;  /* 0x00007c00080a7984 */ /* 0x000fe80000000800 */
[----:B------:R-:W1:Y:S04]  /*0840*/  LDS R11, [R8+0x78] ;  /* 0x00007800080b7984 */ /* 0x000e680000000800 */
[----:B------:R-:W-:Y:S04]  /*0850*/  LDS R14, [R8+0x70] ;  /* 0x00007000080e7984 */ /* 0x000fe80000000800 */
[----:B------:R-:W2:Y:S04]  /*0860*/  LDS R13, [R8+0x60] ;  /* 0x00006000080d7984 */ /* 0x000ea80000000800 */
[----:B------:R-:W3:Y:S01]  /*0870*/  LDS R16, [R8+0x40] ;  /* 0x0000400008107984 */ /* 0x000ee20000000800 */
[----:B-1----:R-:W-:-:S04]  /*0880*/  VIMNMX3 R11, R7, R10, R11, PT ;  /* 0x0000000a070b720f */ /* 0x002fc8000380010b */
[----:B--2---:R-:W-:-:S04]  /*0890*/  VIMNMX3 R13, R11, R14, R13, PT ;  /* 0x0000000e0b0d720f */ /* 0x004fc8000380010d */
[----:B---3--:R-:W-:-:S05]  /*08a0*/  VIMNMX R13, PT, PT, R13, R16, PT ;  /* 0x000000100d0d7248 */ /* 0x008fca0003fe0100 */
[----:B------:R2:W-:Y:S02]  /*08b0*/  STS [R8+0x80], R13 ;  /* 0x0000800d08007388 */ /* 0x0005e40000000800 */
.L_x_41:
        /* <DEDUP_REMOVED lines=11> */
[----:B-12---:R-:W0:Y:S04]  /*0970*/  LDS R13, [R3] ;  /* 0x00000000030d7984 */ /* 0x006e280000000800 */
[----:B------:R1:W-:Y:S04]  /*0980*/  STS [R8], R9 ;  /* 0x0000000908007388 */ /* 0x0003e80000000800 */
[----:B0-----:R1:W-:Y:S01]  /*0990*/  STS [R8+0x80], R13 ;  /* 0x0000800d08007388 */ /* 0x0013e20000000800 */
[----:B------:R-:W-:Y:S05]  /*09a0*/  BRA.U !UP0, `(.L_x_44) ;  /* 0x0000000108d07547 */ /* 0x000fea000b800000 */
[----:B------:R-:W-:Y:S01]  /*09b0*/  USHF.R.U32.HI UR7, URZ, 0x7, UR6 ;  /* 0x00000007ff077899 */ /* 0x000fe20008011606 */
[----:B-1----:R-:W-:Y:S01]  /*09c0*/  IMAD.MOV.U32 R9, RZ, RZ, R13 ;  /* 0x000000ffff097224 */ /* 0x002fe200078e000d */
[----:B------:R-:W-:Y:S10]  /*09d0*/  @P0 BRA `(.L_x_45) ;  /* 0x0000000000680947 */ /* 0x000ff40003800000 */
[----:B------:R-:W-:-:S05]  /*09e0*/  IMAD.MOV.U32 R13, RZ, RZ, -0x1 ;  /* 0xffffffffff0d7424 */ /* 0x000fca00078e00ff */
[----:B------:R-:W-:-:S05]  /*09f0*/  VIADDMNMX.U32 R13, R2, R13, 0x2, PT ;  /* 0x00000002020d7446 */ /* 0x000fca000380000d */
[----:B------:R-:W-:-:S04]  /*0a00*/  IMAD.SHL.U32 R14, R13, 0x4, RZ ;  /* 0x000000040d0e7824 */ /* 0x000fc800078e00ff */
[----:B------:R-:W0:Y:S02]  /*0a10*/  LDC R12, c[0x2][R14+0x60] ;  /* 0x008018000e0c7b82 */ /* 0x000e240000000800 */
[----:B0-----:R-:W-:-:S04]  /*0a20*/  SHF.R.S32.HI R13, RZ, 0x1f, R12 ;  /* 0x0000001fff0d7819 */ /* 0x001fc8000001140c */
.L_x_157:
[----:B------:R-:W-:Y:S05]  /*0a30*/  BRX R12 -0xa40                               (*"BRANCH_TARGETS .L_x_158,.L_x_159,.L_x_44"*) ;  /* 0xfffffff40c707949 */ /* 0x000fea000383ffff */
.L_x_159:
[----:B------:R-:W-:-:S05]  /*0a40*/  UMOV UR5, 0x1 ;  /* 0x0000000100057882 */ /* 0x000fca0000000000 */
.L_x_46:
        /* <DEDUP_REMOVED lines=9> */
.L_x_158:
[----:B------:R-:W-:-:S05]  /*0ae0*/  UMOV UR5, 0x1 ;  /* 0x0000000100057882 */ /* 0x000fca0000000000 */
.L_x_47:
        /* <DEDUP_REMOVED lines=9> */
.L_x_45:
[----:B------:R-:W-:-:S13]  /*0b80*/  ISETP.NE.AND P1, PT, R2, 0x3, PT ;  /* 0x000000030200780c */ /* 0x000fda0003f25270 */
[----:B------:R-:W-:Y:S05]  /*0b90*/  @!P1 BRA `(.L_x_48) ;  /* 0x0000000000309947 */ /* 0x000fea0003800000 */
[----:B------:R-:W-:-:S13]  /*0ba0*/  ISETP.NE.AND P1, PT, R2, 0x4, PT ;  /* 0x000000040200780c */ /* 0x000fda0003f25270 */
[----:B------:R-:W-:Y:S05]  /*0bb0*/  @P1 BRA `(.L_x_44) ;  /* 0x00000000004c1947 */ /* 0x000fea0003800000 */
[----:B------:R-:W-:-:S05]  /*0bc0*/  UMOV UR5, 0x1 ;  /* 0x0000000100057882 */ /* 0x000fca0000000000 */
.L_x_49:
[----:B------:R-:W-:Y:S01]  /*0bd0*/  VIADD R12, R15, -UR5 ;  /* 0x800000050f0c7c36 */ /* 0x000fe20008000000 */
[----:B------:R-:W-:-:S04]  /*0be0*/  USHF.L.U32 UR5, UR5, 0x1, URZ ;  /* 0x0000000105057899 */ /* 0x000fc800080006ff */
[----:B------:R-:W-:Y:S01]  /*0bf0*/  LEA R12, R12, UR4, 0x2 ;  /* 0x000000040c0c7c11 */ /* 0x000fe2000f8e10ff */
[----:B------:R-:W-:-:S05]  /*0c00*/  UISETP.GE.U32.AND UP0, UPT, UR5, UR7, UPT ;  /* 0x000000070500728c */ /* 0x000fca000bf06070 */
[----:B0-----:R-:W0:Y:S02]  /*0c10*/  LDS R12, [R12+0x80] ;  /* 0x000080000c0c7984 */ /* 0x001e240000000800 */
[----:B0-----:R-:W-:-:S05]  /*0c20*/  VIMNMX R9, PT, PT, R12, R9, PT ;  /* 0x000000090c097248 */ /* 0x001fca0003fe0100 */
[----:B------:R0:W-:Y:S01]  /*0c30*/  STS [R8+0x80], R9 ;  /* 0x0000800908007388 */ /* 0x0001e20000000800 */
[----:B------:R-:W-:Y:S05]  /*0c40*/  BRA.U !UP0, `(.L_x_49) ;  /* 0xfffffffd08e07547 */ /* 0x000fea000b83ffff */
[----:B------:R-:W-:Y:S05]  /*0c50*/  BRA `(.L_x_44) ;  /* 0x0000000000247947 */ /* 0x000fea0003800000 */
.L_x_48:
[----:B------:R-:W-:-:S05]  /*0c60*/  UMOV UR5, 0x1 ;  /* 0x0000000100057882 */ /* 0x000fca0000000000 */
.L_x_50:
        /* <DEDUP_REMOVED lines=8> */
.L_x_44:
[----:B0123--:R-:W0:Y:S04]  /*0cf0*/  LDS R8, [R8+0x7c] ;  /* 0x00007c0008087984 */ /* 0x00fe280000000800 */
[----:B0-----:R0:W-:Y:S02]  /*0d00*/  STS [R3], R8 ;  /* 0x0000000803007388 */ /* 0x0011e40000000800 */
.L_x_43:
[----:B------:R-:W-:Y:S05]  /*0d10*/  BSYNC.RECONVERGENT B0 ;  /* 0x0000000000007941 */ /* 0x000fea0003800200 */
.L_x_42:
[----:B------:R-:W-:Y:S06]  /*0d20*/  BAR.SYNC.DEFER_BLOCKING 0x0 ;  /* 0x0000000000007b1d */ /* 0x000fec0000010000 */
[----:B------:R-:W0:Y:S01]  /*0d30*/  LDS R11, [R11+UR4] ;  /* 0x000000040b0b7984 */ /* 0x000e220008000800 */
[----:B------:R-:W-:Y:S05]  /*0d40*/  @P0 BRA `(.L_x_51) ;  /* 0x0000000000280947 */ /* 0x000fea0003800000 */
[----:B0-----:R-:W-:-:S05]  /*0d50*/  IMAD.MOV.U32 R3, RZ, RZ, -0x1 ;  /* 0xffffffffff037424 */ /* 0x001fca00078e00ff */
[----:B------:R-:W-:-:S05]  /*0d60*/  VIADDMNMX.U32 R3, R2, R3, 0x2, PT ;  /* 0x0000000202037446 */ /* 0x000fca0003800003 */
[----:B------:R-:W-:-:S04]  /*0d70*/  IMAD.SHL.U32 R3, R3, 0x4, RZ ;  /* 0x0000000403037824 */ /* 0x000fc800078e00ff */
[----:B-123--:R-:W0:Y:S02]  /*0d80*/  LDC R8, c[0x2][R3+0x6c] ;  /* 0x00801b0003087b82 */ /* 0x00ee240000000800 */
[----:B0-----:R-:W-:-:S04]  /*0d90*/  SHF.R.S32.HI R9, RZ, 0x1f, R8 ;  /* 0x0000001fff097819 */ /* 0x001fc80000011408 */
.L_x_161:
[----:B------:R-:W-:Y:S05]  /*0da0*/  BRX R8 -0xdb0                                (*"BRANCH_TARGETS .L_x_162,.L_x_163,.L_x_52"*) ;  /* 0xfffffff008947949 */ /* 0x000fea000383ffff */
.L_x_163:
[----:B----4-:R-:W-:Y:S01]  /*0db0*/  IMAD R10, R11, R10, RZ ;  /* 0x0000000a0b0a7224 */ /* 0x010fe200078e02ff */
[----:B------:R-:W-:Y:S06]  /*0dc0*/  BRA `(.L_x_52) ;  /* 0x00000004003c7947 */ /* 0x000fec0003800000 */
.L_x_162:
[----:B----4-:R-:W-:Y:S01]  /*0dd0*/  IMAD.IADD R10, R11, 0x1, R10 ;  /* 0x000000010b0a7824 */ /* 0x010fe200078e020a */
[----:B------:R-:W-:Y:S06]  /*0de0*/  BRA `(.L_x_52) ;  /* 0x0000000400347947 */ /* 0x000fec0003800000 */
.L_x_51:
[----:B0-----:R-:W-:-:S05]  /*0df0*/  IMAD.MOV.U32 R3, RZ, RZ, -0x3 ;  /* 0xfffffffdff037424 */ /* 0x001fca00078e00ff */
[----:B------:R-:W-:-:S05]  /*0e00*/  VIADDMNMX.U32 R3, R2, R3, 0x2, PT ;  /* 0x0000000202037446 */ /* 0x000fca0003800003 */
[----:B------:R-:W-:-:S04]  /*0e10*/  IMAD.SHL.U32 R3, R3, 0x4, RZ ;  /* 0x0000000403037824 */ /* 0x000fc800078e00ff */
[----:B-123--:R-:W0:Y:S02]  /*0e20*/  LDC R8, c[0x2][R3+0x78] ;  /* 0x00801e0003087b82 */ /* 0x00ee240000000800 */
[----:B0-----:R-:W-:-:S04]  /*0e30*/  SHF.R.S32.HI R9, RZ, 0x1f, R8 ;  /* 0x0000001fff097819 */ /* 0x001fc80000011408 */
.L_x_165:
[----:B------:R-:W-:Y:S05]  /*0e40*/  BRX R8 -0xe50                                (*"BRANCH_TARGETS .L_x_166,.L_x_167,.L_x_52"*) ;  /* 0xfffffff0086c7949 */ /* 0x000fea000383ffff */
.L_x_167:
[----:B----4-:R-:W-:Y:S01]  /*0e50*/  VIMNMX R10, PT, PT, R11, R10, PT ;  /* 0x0000000a0b0a7248 */ /* 0x010fe20003fe0100 */
[----:B------:R-:W-:Y:S06]  /*0e60*/  BRA `(.L_x_52) ;  /* 0x0000000400147947 */ /* 0x000fec0003800000 */
.L_x_166:
[----:B----4-:R-:W-:Y:S01]  /*0e70*/  VIMNMX R10, PT, PT, R11, R10, !PT ;  /* 0x0000000a0b0a7248 */ /* 0x010fe20007fe0100 */
[----:B------:R-:W-:Y:S06]  /*0e80*/  BRA `(.L_x_52) ;  /* 0x00000004000c7947 */ /* 0x000fec0003800000 */
.L_x_39:
[----:B------:R-:W0:Y:S01]  /*0e90*/  S2UR UR5, SR_CgaCtaId ;  /* 0x00000000000579c3 */ /* 0x000e220000008800 */
[----:B------:R-:W-:Y:S01]  /*0ea0*/  LOP3.LUT R8, R3, 0x1f, RZ, 0xc0, !PT ;  /* 0x0000001f03087812 */ /* 0x000fe200078ec0ff */
[----:B------:R-:W-:Y:S01]  /*0eb0*/  UMOV UR4, 0x400 ;  /* 0x0000040000047882 */ /* 0x000fe20000000000 */
[----:B------:R-:W-:-:S03]  /*0ec0*/  UISETP.GE.U32.AND UP0, UPT, UR6, 0x8, UPT ;  /* 0x000000080600788c */ /* 0x000fc6000bf06070 */
[----:B------:R-:W-:Y:S02]  /*0ed0*/  IMAD R3, R3, 0x2, -R8 ;  /* 0x0000000203037824 */ /* 0x000fe400078e0a08 */
[----:B------:R-:W1:Y:S01]  /*0ee0*/  LDC R9, c[0x0][0x398] ;  /* 0x0000e600ff097b82 */ /* 0x000e620000000800 */
[----:B0-----:R-:W-:-:S06]  /*0ef0*/  ULEA UR5, UR5, UR4, 0x18 ;  /* 0x0000000405057291 */ /* 0x001fcc000f8ec0ff */
[----:B------:R-:W-:-:S05]  /*0f00*/  LEA R10, R3, UR5, 0x2 ;  /* 0x00000005030a7c11 */ /* 0x000fca000f8e10ff */
[----:B-1----:R0:W-:Y:S04]  /*0f10*/  STS [R10], R9 ;  /* 0x000000090a007388 */ /* 0x0021e80000000800 */
[----:B-----5:R0:W-:Y:S01]  /*0f20*/  STS [R10+0x80], R7 ;  /* 0x000080070a007388 */ /* 0x0201e20000000800 */
[----:B------:R-:W-:Y:S05]  /*0f30*/  BRA.U !UP0, `(.L_x_53) ;  /* 0x0000000108dc7547 */ /* 0x000fea000b800000 */
[----:B------:R-:W-:Y:S01]  /*0f40*/  USHF.R.U32.HI UR4, URZ, 0x2, UR6 ;  /* 0x00000002ff047899 */ /* 0x000fe20008011606 */
[----:B------:R-:W-:Y:S11]  /*0f50*/  @P0 BRA `(.L_x_54) ;  /* 0x0000000000700947 */ /* 0x000ff60003800000 */
[----:B0-----:R-:W-:-:S05]  /*0f60*/  IMAD.MOV.U32 R9, RZ, RZ, -0x1 ;  /* 0xffffffffff097424 */ /* 0x001fca00078e00ff */
[----:B------:R-:W-:-:S05]  /*0f70*/  VIADDMNMX.U32 R9, R2, R9, 0x2, PT ;  /* 0x0000000202097446 */ /* 0x000fca0003800009 */
[----:B------:R-:W-:-:S04]  /*0f80*/  IMAD.SHL.U32 R11, R9, 0x4, RZ ;  /* 0x00000004090b7824 */ /* 0x000fc800078e00ff */
[----:B------:R-:W0:Y:S02]  /*0f90*/  LDC R8, c[0x2][R11+0x84] ;  /* 0x008021000b087b82 */ /* 0x000e240000000800 */
[----:B0-----:R-:W-:-:S04]  /*0fa0*/  SHF.R.S32.HI R9, RZ, 0x1f, R8 ;  /* 0x0000001fff097819 */ /* 0x001fc80000011408 */
.L_x_169:
[----:B------:R-:W-:Y:S05]  /*0fb0*/  BRX R8 -0xfc0                                (*"BRANCH_TARGETS .L_x_170,.L_x_171,.L_x_53"*) ;  /* 0xfffffff008107949 */ /* 0x000fea000383ffff */
.L_x_171:
[----:B------:R-:W-:Y:S01]  /*0fc0*/  IMAD.MOV.U32 R9, RZ, RZ, R7 ;  /* 0x000000ffff097224 */ /* 0x000fe200078e0007 */
[----:B------:R-:W-:-:S06]  /*0fd0*/  UMOV UR6, 0x1 ;  /* 0x0000000100067882 */ /* 0x000fcc0000000000 */
.L_x_55:
        /* <DEDUP_REMOVED lines=9> */
.L_x_170:
[----:B------:R-:W-:Y:S01]  /*1070*/  IMAD.MOV.U32 R9, RZ, RZ, R7 ;  /* 0x000000ffff097224 */ /* 0x000fe200078e0007 */
[----:B------:R-:W-:-:S06]  /*1080*/  UMOV UR6, 0x1 ;  /* 0x0000000100067882 */ /* 0x000fcc0000000000 */
.L_x_56:
        /* <DEDUP_REMOVED lines=9> */
.L_x_54:
[----:B------:R-:W-:-:S13]  /*1120*/  ISETP.NE.AND P1, PT, R2, 0x3, PT ;  /* 0x000000030200780c */ /* 0x000fda0003f25270 */
[----:B------:R-:W-:Y:S05]  /*1130*/  @!P1 BRA `(.L_x_57) ;  /* 0x0000000000349947 */ /* 0x000fea0003800000 */
[----:B------:R-:W-:-:S13]  /*1140*/  ISETP.NE.AND P1, PT, R2, 0x4, PT ;  /* 0x000000040200780c */ /* 0x000fda0003f25270 */
[----:B------:R-:W-:Y:S05]  /*1150*/  @P1 BRA `(.L_x_53) ;  /* 0x0000000000541947 */ /* 0x000fea0003800000 */
[----:B0-----:R-:W-:Y:S01]  /*1160*/  IMAD.MOV.U32 R9, RZ, RZ, R7 ;  /* 0x000000ffff097224 */ /* 0x001fe200078e0007 */
[----:B------:R-:W-:-:S06]  /*1170*/  UMOV UR6, 0x1 ;  /* 0x0000000100067882 */ /* 0x000fcc0000000000 */
.L_x_58:
        /* <DEDUP_REMOVED lines=9> */
.L_x_57:
[----:B0-----:R-:W-:Y:S01]  /*1210*/  IMAD.MOV.U32 R9, RZ, RZ, R7 ;  /* 0x000000ffff097224 */ /* 0x001fe200078e0007 */
[----:B------:R-:W-:-:S06]  /*1220*/  UMOV UR6, 0x1 ;  /* 0x0000000100067882 */ /* 0x000fcc0000000000 */
.L_x_59:
[----:B------:R-:W-:Y:S01]  /*1230*/  VIADD R8, R3, -UR6 ;  /* 0x8000000603087c36 */ /* 0x000fe20008000000 */
[----:B------:R-:W-:-:S04]  /*1240*/  USHF.L.U32 UR6, UR6, 0x1, URZ ;  /* 0x0000000106067899 */ /* 0x000fc800080006ff */
[----:B------:R-:W-:Y:S01]  /*1250*/  LEA R8, R8, UR5, 0x2 ;  /* 0x0000000508087c11 */ /* 0x000fe2000f8e10ff */
[----:B------:R-:W-:-:S05]  /*1260*/  UISETP.GE.U32.AND UP0, UPT, UR6, UR4, UPT ;  /* 0x000000040600728c */ /* 0x000fca000bf06070 */
[----:B------:R-:W0:Y:S02]  /*1270*/  LDS R8, [R8+0x80] ;  /* 0x0000800008087984 */ /* 0x000e240000000800 */
[----:B01----:R-:W-:-:S05]  /*1280*/  VIMNMX R9, PT, PT, R8, R9, !PT ;  /* 0x0000000908097248 */ /* 0x003fca0007fe0100 */
[----:B------:R1:W-:Y:S01]  /*1290*/  STS [R10+0x80], R9 ;  /* 0x000080090a007388 */ /* 0x0003e20000000800 */
[----:B------:R-:W-:Y:S05]  /*12a0*/  BRA.U !UP0, `(.L_x_59) ;  /* 0xfffffffd08e07547 */ /* 0x000fea000b83ffff */
.L_x_53:
[----:B01----:R-:W0:Y:S02]  /*12b0*/  LDS R10, [R10+0x7c] ;  /* 0x00007c000a0a7984 */ /* 0x003e240000000800 */
.L_x_52:
[----:B------:R-:W-:Y:S05]  /*12c0*/  @P0 BRA `(.L_x_60) ;  /* 0x0000000000280947 */ /* 0x000fea0003800000 */
[----:B------:R-:W-:-:S05]  /*12d0*/  IMAD.MOV.U32 R3, RZ, RZ, -0x1 ;  /* 0xffffffffff037424 */ /* 0x000fca00078e00ff */
[----:B------:R-:W-:-:S05]  /*12e0*/  VIADDMNMX.U32 R3, R2, R3, 0x2, PT ;  /* 0x0000000202037446 */ /* 0x000fca0003800003 */
[----:B------:R-:W-:-:S04]  /*12f0*/  IMAD.SHL.U32 R3, R3, 0x4, RZ ;  /* 0x0000000403037824 */ /* 0x000fc800078e00ff */
[----:B------:R-:W1:Y:S02]  /*1300*/  LDC R8, c[0x2][R3+0x90] ;  /* 0x0080240003087b82 */ /* 0x000e640000000800 */
[----:B-1----:R-:W-:-:S04]  /*1310*/  SHF.R.S32.HI R9, RZ, 0x1f, R8 ;  /* 0x0000001fff097819 */ /* 0x002fc80000011408 */
.L_x_173:
[----:B------:R-:W-:Y:S05]  /*1320*/  BRX R8 -0x1330                               (*"BRANCH_TARGETS .L_x_174,.L_x_175,.L_x_61"*) ;  /* 0xffffffec08347949 */ /* 0x000fea000383ffff */
.L_x_175:
[----:B0---4-:R-:W-:Y:S01]  /*1330*/  IMAD R4, R4, R10, RZ ;  /* 0x0000000a04047224 */ /* 0x011fe200078e02ff */
[----:B------:R-:W-:Y:S06]  /*1340*/  BRA `(.L_x_61) ;  /* 0x00000000002c7947 */ /* 0x000fec0003800000 */
.L_x_174:
[----:B0---4-:R-:W-:Y:S01]  /*1350*/  IMAD.IADD R4, R4, 0x1, R10 ;  /* 0x0000000104047824 */ /* 0x011fe200078e020a */
[----:B------:R-:W-:Y:S06]  /*1360*/  BRA `(.L_x_61) ;  /* 0x0000000000247947 */ /* 0x000fec0003800000 */
.L_x_60:
[----:B------:R-:W-:-:S05]  /*1370*/  IMAD.MOV.U32 R3, RZ, RZ, -0x3 ;  /* 0xfffffffdff037424 */ /* 0x000fca00078e00ff */
[----:B------:R-:W-:-:S05]  /*1380*/  VIADDMNMX.U32 R3, R2, R3, 0x2, PT ;  /* 0x0000000202037446 */ /* 0x000fca0003800003 */
[----:B------:R-:W-:-:S04]  /*1390*/  IMAD.SHL.U32 R3, R3, 0x4, RZ ;  /* 0x0000000403037824 */ /* 0x000fc800078e00ff */
[----:B------:R-:W1:Y:S02]  /*13a0*/  LDC R8, c[0x2][R3+0x9c] ;  /* 0x0080270003087b82 */ /* 0x000e640000000800 */
[----:B-1----:R-:W-:-:S04]  /*13b0*/  SHF.R.S32.HI R9, RZ, 0x1f, R8 ;  /* 0x0000001fff097819 */ /* 0x002fc80000011408 */
.L_x_177:
[----:B------:R-:W-:Y:S05]  /*13c0*/  BRX R8 -0x13d0                               (*"BRANCH_TARGETS .L_x_178,.L_x_179,.L_x_61"*) ;  /* 0xffffffec080c7949 */ /* 0x000fea000383ffff */
.L_x_179:
[----:B0---4-:R-:W-:Y:S01]  /*13d0*/  VIMNMX R4, PT, PT, R4, R10, PT ;  /* 0x0000000a04047248 */ /* 0x011fe20003fe0100 */
[----:B------:R-:W-:Y:S06]  /*13e0*/  BRA `(.L_x_61) ;  /* 0x0000000000047947 */ /* 0x000fec0003800000 */
.L_x_178:
[----:B0---4-:R-:W-:-:S07]  /*13f0*/  VIMNMX R4, PT, PT, R4, R10, !PT ;  /* 0x0000000a04047248 */ /* 0x011fce0007fe0100 */
.L_x_61:
[----:B------:R-:W-:Y:S05]  /*1400*/  @P0 BRA `(.L_x_62) ;  /* 0x0000000000280947 */ /* 0x000fea0003800000 */
[----:B------:R-:W-:-:S05]  /*1410*/  IMAD.MOV.U32 R3, RZ, RZ, -0x1 ;  /* 0xffffffffff037424 */ /* 0x000fca00078e00ff */
[----:B------:R-:W-:-:S05]  /*1420*/  VIADDMNMX.U32 R3, R2, R3, 0x2, PT ;  /* 0x0000000202037446 */ /* 0x000fca0003800003 */
[----:B------:R-:W-:-:S04]  /*1430*/  IMAD.SHL.U32 R3, R3, 0x4, RZ ;  /* 0x0000000403037824 */ /* 0x000fc800078e00ff */
[----:B------:R-:W1:Y:S02]  /*1440*/  LDC R8, c[0x2][R3+0xa8] ;  /* 0x00802a0003087b82 */ /* 0x000e640000000800 */
[----:B-1----:R-:W-:-:S04]  /*1450*/  SHF.R.S32.HI R9, RZ, 0x1f, R8 ;  /* 0x0000001fff097819 */ /* 0x002fc80000011408 */
.L_x_181:
[----:B------:R-:W-:Y:S05]  /*1460*/  BRX R8 -0x1470                               (*"BRANCH_TARGETS .L_x_182,.L_x_183,.L_x_63"*) ;  /* 0xffffffe808e47949 */ /* 0x000fea000383ffff */
.L_x_183:
[----:B0---4-:R-:W-:Y:S01]  /*1470*/  IMAD R5, R10, R5, RZ ;  /* 0x000000050a057224 */ /* 0x011fe200078e02ff */
[----:B------:R-:W-:Y:S06]  /*1480*/  BRA `(.L_x_63) ;  /* 0x00000000002c7947 */ /* 0x000fec0003800000 */
.L_x_182:
[----:B0---4-:R-:W-:Y:S01]  /*1490*/  IMAD.IADD R5, R10, 0x1, R5 ;  /* 0x000000010a057824 */ /* 0x011fe200078e0205 */
[----:B------:R-:W-:Y:S06]  /*14a0*/  BRA `(.L_x_63) ;  /* 0x0000000000247947 */ /* 0x000fec0003800000 */
.L_x_62:
[----:B------:R-:W-:-:S05]  /*14b0*/  IMAD.MOV.U32 R3, RZ, RZ, -0x3 ;  /* 0xfffffffdff037424 */ /* 0x000fca00078e00ff */
[----:B------:R-:W-:-:S05]  /*14c0*/  VIADDMNMX.U32 R3, R2, R3, 0x2, PT ;  /* 0x0000000202037446 */ /* 0x000fca0003800003 */
[----:B------:R-:W-:-:S04]  /*14d0*/  IMAD.SHL.U32 R3, R3, 0x4, RZ ;  /* 0x0000000403037824 */ /* 0x000fc800078e00ff */
[----:B------:R-:W1:Y:S02]  /*14e0*/  LDC R8, c[0x2][R3+0xb4] ;  /* 0x00802d0003087b82 */ /* 0x000e640000000800 */
[----:B-1----:R-:W-:-:S04]  /*14f0*/  SHF.R.S32.HI R9, RZ, 0x1f, R8 ;  /* 0x0000001fff097819 */ /* 0x002fc80000011408 */
.L_x_185:
[----:B------:R-:W-:Y:S05]  /*1500*/  BRX R8 -0x1510                               (*"BRANCH_TARGETS .L_x_186,.L_x_187,.L_x_63"*) ;  /* 0xffffffe808bc7949 */ /* 0x000fea000383ffff */
.L_x_187:
[----:B0---4-:R-:W-:Y:S01]  /*1510*/  VIMNMX R5, PT, PT, R10, R5, PT ;  /* 0x000000050a057248 */ /* 0x011fe20003fe0100 */
[----:B------:R-:W-:Y:S06]  /*1520*/  BRA `(.L_x_63) ;  /* 0x0000000000047947 */ /* 0x000fec0003800000 */
.L_x_186:
[----:B0---4-:R-:W-:-:S07]  /*1530*/  VIMNMX R5, PT, PT, R10, R5, !PT ;  /* 0x000000050a057248 */ /* 0x011fce0007fe0100 */
.L_x_63:
[----:B------:R-:W-:Y:S05]  /*1540*/  @P0 BRA `(.L_x_64) ;  /* 0x0000000000280947 */ /* 0x000fea0003800000 */
[----:B------:R-:W-:-:S05]  /*1550*/  IMAD.MOV.U32 R3, RZ, RZ, -0x1 ;  /* 0xffffffffff037424 */ /* 0x000fca00078e00ff */
[----:B------:R-:W-:-:S05]  /*1560*/  VIADDMNMX.U32 R3, R2, R3, 0x2, PT ;  /* 0x0000000202037446 */ /* 0x000fca0003800003 */
[----:B------:R-:W-:-:S04]  /*1570*/  IMAD.SHL.U32 R3, R3, 0x4, RZ ;  /* 0x0000000403037824 */ /* 0x000fc800078e00ff */
[----:B------:R-:W1:Y:S02]  /*1580*/  LDC R8, c[0x2][R3+0xc0] ;  /* 0x0080300003087b82 */ /* 0x000e640000000800 */
[----:B-1----:R-:W-:-:S04]  /*1590*/  SHF.R.S32.HI R9, RZ, 0x1f, R8 ;  /* 0x0000001fff097819 */ /* 0x002fc80000011408 */
.L_x_189:
[----:B------:R-:W-:Y:S05]  /*15a0*/  BRX R8 -0x15b0                               (*"BRANCH_TARGETS .L_x_190,.L_x_191,.L_x_65"*) ;  /* 0xffffffe808947949 */ /* 0x000fea000383ffff */
.L_x_191:
[----:B0---4-:R-:W-:Y:S01]  /*15b0*/  IMAD R6, R10, R6, RZ ;  /* 0x000000060a067224 */ /* 0x011fe200078e02ff */
[----:B------:R-:W-:Y:S06]  /*15c0*/  BRA `(.L_x_65) ;  /* 0x00000000002c7947 */ /* 0x000fec0003800000 */
.L_x_190:
[----:B0---4-:R-:W-:Y:S01]  /*15d0*/  IMAD.IADD R6, R10, 0x1, R6 ;  /* 0x000000010a067824 */ /* 0x011fe200078e0206 */
[----:B------:R-:W-:Y:S06]  /*15e0*/  BRA `(.L_x_65) ;  /* 0x0000000000247947 */ /* 0x000fec0003800000 */
.L_x_64:
[----:B------:R-:W-:-:S05]  /*15f0*/  IMAD.MOV.U32 R3, RZ, RZ, -0x3 ;  /* 0xfffffffdff037424 */ /* 0x000fca00078e00ff */
[----:B------:R-:W-:-:S05]  /*1600*/  VIADDMNMX.U32 R3, R2, R3, 0x2, PT ;  /* 0x0000000202037446 */ /* 0x000fca0003800003 */
[----:B------:R-:W-:-:S04]  /*1610*/  IMAD.SHL.U32 R3, R3, 0x4, RZ ;  /* 0x0000000403037824 */ /* 0x000fc800078e00ff */
[----:B------:R-:W1:Y:S02]  /*1620*/  LDC R8, c[0x2][R3+0xcc] ;  /* 0x0080330003087b82 */ /* 0x000e640000000800 */
[----:B-1----:R-:W-:-:S04]  /*1630*/  SHF.R.S32.HI R9, RZ, 0x1f, R8 ;  /* 0x0000001fff097819 */ /* 0x002fc80000011408 */
.L_x_193:
[----:B------:R-:W-:Y:S05]  /*1640*/  BRX R8 -0x1650                               (*"BRANCH_TARGETS .L_x_194,.L_x_195,.L_x_65"*) ;  /* 0xffffffe8086c7949 */ /* 0x000fea000383ffff */
.L_x_195:
[----:B0---4-:R-:W-:Y:S01]  /*1650*/  VIMNMX R6, PT, PT, R10, R6, PT ;  /* 0x000000060a067248 */ /* 0x011fe20003fe0100 */
[----:B------:R-:W-:Y:S06]  /*1660*/  BRA `(.L_x_65) ;  /* 0x0000000000047947 */ /* 0x000fec0003800000 */
.L_x_194:
[----:B0---4-:R-:W-:-:S07]  /*1670*/  VIMNMX R6, PT, PT, R10, R6, !PT ;  /* 0x000000060a067248 */ /* 0x011fce0007fe0100 */
.L_x_65:
[----:B------:R-:W-:Y:S05]  /*1680*/  @P0 BRA `(.L_x_66) ;  /* 0x0000000000280947 */ /* 0x000fea0003800000 */
[----:B------:R-:W-:-:S05]  /*1690*/  IMAD.MOV.U32 R3, RZ, RZ, -0x1 ;  /* 0xffffffffff037424 */ /* 0x000fca00078e00ff */
[----:B------:R-:W-:-:S05]  /*16a0*/  VIADDMNMX.U32 R3, R2, R3, 0x2, PT ;  /* 0x0000000202037446 */ /* 0x000fca0003800003 */
[----:B------:R-:W-:-:S04]  /*16b0*/  IMAD.SHL.U32 R8, R3, 0x4, RZ ;  /* 0x0000000403087824 */ /* 0x000fc800078e00ff */
[----:B------:R-:W1:Y:S02]  /*16c0*/  LDC R2, c[0x2][R8+0xd8] ;  /* 0x0080360008027b82 */ /* 0x000e640000000800 */
[----:B-1----:R-:W-:-:S04]  /*16d0*/  SHF.R.S32.HI R3, RZ, 0x1f, R2 ;  /* 0x0000001fff037819 */ /* 0x002fc80000011402 */
.L_x_197:
[----:B------:R-:W-:Y:S05]  /*16e0*/  BRX R2 -0x16f0                               (*"BRANCH_TARGETS .L_x_198,.L_x_199,.L_x_67"*) ;  /* 0xffffffe802447949 */ /* 0x000fea000383ffff */
.L_x_199:
[----:B0---4-:R-:W-:Y:S01]  /*16f0*/  IMAD R7, R10, R7, RZ ;  /* 0x000000070a077224 */ /* 0x011fe200078e02ff */
[----:B------:R-:W-:Y:S06]  /*1700*/  BRA `(.L_x_67) ;  /* 0x00000000002c7947 */ /* 0x000fec0003800000 */
.L_x_198:
[----:B0---4-:R-:W-:Y:S01]  /*1710*/  IMAD.IADD R7, R10, 0x1, R7 ;  /* 0x000000010a077824 */ /* 0x011fe200078e0207 */
[----:B------:R-:W-:Y:S06]  /*1720*/  BRA `(.L_x_67) ;  /* 0x0000000000247947 */ /* 0x000fec0003800000 */
.L_x_66:
[----:B------:R-:W-:-:S05]  /*1730*/  IMAD.MOV.U32 R3, RZ, RZ, -0x3 ;  /* 0xfffffffdff037424 */ /* 0x000fca00078e00ff */
[----:B------:R-:W-:-:S05]  /*1740*/  VIADDMNMX.U32 R3, R2, R3, 0x2, PT ;  /* 0x0000000202037446 */ /* 0x000fca0003800003 */
[----:B------:R-:W-:-:S04]  /*1750*/  IMAD.SHL.U32 R8, R3, 0x4, RZ ;  /* 0x0000000403087824 */ /* 0x000fc800078e00ff */
[----:B------:R-:W1:Y:S02]  /*1760*/  LDC R2, c[0x2][R8+0xe4] ;  /* 0x0080390008027b82 */ /* 0x000e640000000800 */
[----:B-1----:R-:W-:-:S04]  /*1770*/  SHF.R.S32.HI R3, RZ, 0x1f, R2 ;  /* 0x0000001fff037819 */ /* 0x002fc80000011402 */
.L_x_201:
[----:B------:R-:W-:Y:S05]  /*1780*/  BRX R2 -0x1790                               (*"BRANCH_TARGETS .L_x_202,.L_x_203,.L_x_67"*) ;  /* 0xffffffe8021c7949 */ /* 0x000fea000383ffff */
.L_x_203:
[----:B0---4-:R-:W-:Y:S01]  /*1790*/  VIMNMX R7, PT, PT, R10, R7, PT ;  /* 0x000000070a077248 */ /* 0x011fe20003fe0100 */
[----:B------:R-:W-:Y:S06]  /*17a0*/  BRA `(.L_x_67) ;  /* 0x0000000000047947 */ /* 0x000fec0003800000 */
.L_x_202:
[----:B0---4-:R-:W-:-:S07]  /*17b0*/  VIMNMX R7, PT, PT, R10, R7, !PT ;  /* 0x000000070a077248 */ /* 0x011fce0007fe0100 */
.L_x_67:
[----:B------:R-:W1:Y:S02]  /*17c0*/  LDC.64 R2, c[0x0][0x380] ;  /* 0x0000e000ff027b82 */ /* 0x000e640000000a00 */
[----:B-1----:R-:W-:-:S05]  /*17d0*/  IMAD.WIDE.U32 R2, R0, 0x10, R2 ;  /* 0x0000001000027825 */ /* 0x002fca00078e0002 */
[----:B------:R-:W-:Y:S01]  /*17e0*/  STG.E.128 desc[UR8][R2.64], R4 ;  /* 0x0000000402007986 */ /* 0x000fe2000c101d08 */
[----:B------:R-:W-:Y:S05]  /*17f0*/  EXIT ;  /* 0x000000000000794d */ /* 0x000fea0003800000 */
.L_x_68:
        /* <DEDUP_REMOVED lines=16> */
.L_x_207:


//--------------------- .nv.shared._Z13uniformUpdateP4int4Piji --------------------------
	.section	.nv.shared._Z13uniformUpdateP4int4Piji,"aw",@nobits
	.sectionflags	@""
	.align	4
.nv.shared._Z13uniformUpdateP4int4Piji:
	.zero		1028


//--------------------- .nv.shared.reserved.0     --------------------------
	.section	.nv.shared.reserved.0,"aw",@nobits
	.weak		__nv_reservedSMEM_offset_0_alias
	.size		__nv_reservedSMEM_offset_0_alias, 0, 64
	.other		__nv_reservedSMEM_offset_0_alias,@"STO_CUDA_RESERVED_SHARED STV_DEFAULT"
__nv_reservedSMEM_offset_0_alias:
	.zero		0
	.zero		64


//--------------------- .nv.shared._Z20scanExclusiveShared2PiS_S_jjji --------------------------
	.section	.nv.shared._Z20scanExclusiveShared2PiS_S_jjji,"aw",@nobits
	.sectionflags	@""
	.align	4
.nv.shared._Z20scanExclusiveShared2PiS_S_jjji:
	.zero		3072


//--------------------- .nv.shared._Z19scanExclusiveSharedP4int4S0_jji --------------------------
	.section	.nv.shared._Z19scanExclusiveSharedP4int4S0_jji,"aw",@nobits
	.sectionflags	@""
	.align	4
.nv.shared._Z19scanExclusiveSharedP4int4S0_jji:
	.zero		3072


//--------------------- .nv.constant0._Z13uniformUpdateP4int4Piji --------------------------
	.section	.nv.constant0._Z13uniformUpdateP4int4Piji,"a",@progbits
	.sectionflags	@""
	.align	4
.nv.constant0._Z13uniformUpdateP4int4Piji:
	.zero		920


//--------------------- .nv.constant0._Z20scanExclusiveShared2PiS_S_jjji --------------------------
	.section	.nv.constant0._Z20scanExclusiveShared2PiS_S_jjji,"a",@progbits
	.sectionflags	@""
	.align	4
.nv.constant0._Z20scanExclusiveShared2PiS_S_jjji:
	.zero		936


//--------------------- .nv.constant0._Z19scanExclusiveSharedP4int4S0_jji --------------------------
	.section	.nv.constant0._Z19scanExclusiveSharedP4int4S0_jji,"a",@progbits
	.sectionflags	@""
	.align	4
.nv.constant0._Z19scanExclusiveSharedP4int4S0_jji:
	.zero		924


//--------------------- SYMBOLS --------------------------

	.type		.nv.reservedSmem.offset0,@object
	.size		.nv.reservedSmem.offset0,0x4
	.type		.nv.reservedSmem.cap,@object
	.size		.nv.reservedSmem.cap,0x4
